// auto-generated by cutlass_sweep.gemm — config: {"arch": "sm_90", "cluster_m": 1, "cluster_n": 2, "dtype": "e4m3", "stages": 0, "tile_k": 64, "tile_m": 128, "tile_n": 64}
#include "cutlass/cutlass.h"
#include "cutlass/gemm/collective/collective_builder.hpp"
#include "cutlass/gemm/device/gemm_universal_adapter.h"
#include "cutlass/gemm/kernel/gemm_universal.hpp"
#include "cutlass/epilogue/collective/collective_builder.hpp"

using ElemA = cutlass::float_e4m3_t;
using ElemB = cutlass::float_e4m3_t;
using ElemCD = cutlass::float_e4m3_t;
using Acc  = float;
using TileShape    = cute::Shape<cute::_128, cute::_64, cute::_64>;
using ClusterShape = cute::Shape<cute::_1, cute::_2, cute::_1>;

using CollectiveEpilogue = typename cutlass::epilogue::collective::CollectiveBuilder<
    cutlass::arch::Sm90, cutlass::arch::OpClassTensorOp,
    TileShape, ClusterShape,
    cutlass::epilogue::collective::EpilogueTileAuto,
    Acc, Acc,
    ElemCD, cutlass::layout::RowMajor, 128 / cutlass::sizeof_bits<ElemCD>::value,
    ElemCD, cutlass::layout::RowMajor, 128 / cutlass::sizeof_bits<ElemCD>::value,
    cutlass::epilogue::collective::EpilogueScheduleAuto
  >::CollectiveOp;

using CollectiveMainloop = typename cutlass::gemm::collective::CollectiveBuilder<
    cutlass::arch::Sm90, cutlass::arch::OpClassTensorOp,
    ElemA, cutlass::layout::RowMajor, 128 / cutlass::sizeof_bits<ElemA>::value,
    ElemB, cutlass::layout::ColumnMajor, 128 / cutlass::sizeof_bits<ElemB>::value,
    Acc,
    TileShape, ClusterShape,
    cutlass::gemm::collective::StageCountAutoCarveout<static_cast<int>(sizeof(typename CollectiveEpilogue::SharedStorage))>,
    cutlass::gemm::collective::KernelScheduleAuto
  >::CollectiveOp;

using GemmKernel = cutlass::gemm::kernel::GemmUniversal<
    cute::Shape<int,int,int,int>,
    CollectiveMainloop,
    CollectiveEpilogue
>;
using Gemm = cutlass::gemm::device::GemmUniversalAdapter<GemmKernel>;

// Force the device kernel symbol into the cubin without needing a host main.
auto* _anchor = &cutlass::device_kernel<GemmKernel>;


// ===== COMPILED SASS (sm_90a) =====

	.target	sm_90a

	.elftype	@"ET_EXEC"


//--------------------- .note.nv.tkinfo           --------------------------
	.section	.note.nv.tkinfo,"",@"SHT_NOTE"
	.sectionflags	@"SHF_NOTE_NV_TKINFO"
	.tkinfo
        /*0018*/ 	.word	0x00000002
        /*0030*/ 	.string	""
        /*0030*/ 	.string	"ptxas"
        /*0030*/ 	.string	"Cuda compilation tools, release 13.0, V13.0.88"
        /*0030*/ 	.string	"Build cuda_13.0.r13.0/compiler.36424714_0"
        /*0030*/ 	.string	"-arch sm_90a -m 64 "



//--------------------- .note.nv.cuinfo           --------------------------
	.section	.note.nv.cuinfo,"",@"SHT_NOTE"
	.sectionflags	@"SHF_NOTE_NV_CUINFO"
        /*0018*/ 	.short	0x0002
        /*001a*/ 	.short	0x005a
        /*001c*/ 	.short	0x0082
	.zero		2


//--------------------- .nv.info                  --------------------------
	.section	.nv.info,"",@"SHT_CUDA_INFO"
	.align	4


	//----- nvinfo : EIATTR_REGCOUNT
	.align		4
        /*0000*/ 	.byte	0x04, 0x2f
        /*0002*/ 	.short	(.L_12 - .L_11)
	.align		4
.L_11:
        /*0004*/ 	.word	index@(_ZN7cutlass13device_kernelINS_4gemm6kernel13GemmUniversalIN4cute5tupleIJiiiiEEENS1_10collective13CollectiveMmaINS1_37MainloopSm90TmaGmmaWarpSpecializedFP8ILi18ENS5_IJNS4_1CILi1EEENSA_ILi2EEESB_EEENS1_35KernelTmaWarpSpecializedCooperativeEEENS5_IJNSA_ILi128EEENSA_ILi64EEESH_EEENS_12float_e4m3_tENS5_IJlSB_lEEESJ_SK_NS4_8TiledMMAINS4_8MMA_AtomIJNS4_4SM904GMMA30MMA_64x64x32_F32E4M3E4M3_SS_TNILNSO_7ScaleInE1ELSQ_1EEEEEENS4_6LayoutINS5_IJSC_SB_SB_EEENS5_IJSB_NSA_ILi0EEESV_EEEEENS5_IJNS4_10UnderscoreESY_SY_EEEEENS4_23SM90_TMA_LOAD_MULTICASTENS4_14ComposedLayoutINS4_7SwizzleILi2ELi4ELi3EEENS4_18smem_ptr_flag_bitsILi8EEENST_INS5_IJNSA_ILi8EEESH_EEENS5_IJSH_SB_EEEEEEEvNS4_8identityENS4_13SM90_TMA_LOADES1B_vS1C_EENS_8epilogue10collective6detail29Sm90TmaWarpSpecializedAdapterINS1G_15DefaultEpilogueISJ_SK_SK_NS1F_6thread17LinearCombinationISJ_Li1EffLNS1K_9ScaleType4KindE0ELNS_15FloatRoundStyleE2ESJ_EENS1_15EpilogueDefaultEEEEEvvEEEEvNT_6ParamsE)
        /*0008*/ 	.word	0x000000a8


	//----- nvinfo : EIATTR_FRAME_SIZE
	.align		4
.L_12:
        /*000c*/ 	.byte	0x04, 0x11
        /*000e*/ 	.short	(.L_14 - .L_13)
	.align		4
.L_13:
        /*0010*/ 	.word	index@(_ZN7cutlass13device_kernelINS_4gemm6kernel13GemmUniversalIN4cute5tupleIJiiiiEEENS1_10collective13CollectiveMmaINS1_37MainloopSm90TmaGmmaWarpSpecializedFP8ILi18ENS5_IJNS4_1CILi1EEENSA_ILi2EEESB_EEENS1_35KernelTmaWarpSpecializedCooperativeEEENS5_IJNSA_ILi128EEENSA_ILi64EEESH_EEENS_12float_e4m3_tENS5_IJlSB_lEEESJ_SK_NS4_8TiledMMAINS4_8MMA_AtomIJNS4_4SM904GMMA30MMA_64x64x32_F32E4M3E4M3_SS_TNILNSO_7ScaleInE1ELSQ_1EEEEEENS4_6LayoutINS5_IJSC_SB_SB_EEENS5_IJSB_NSA_ILi0EEESV_EEEEENS5_IJNS4_10UnderscoreESY_SY_EEEEENS4_23SM90_TMA_LOAD_MULTICASTENS4_14ComposedLayoutINS4_7SwizzleILi2ELi4ELi3EEENS4_18smem_ptr_flag_bitsILi8EEENST_INS5_IJNSA_ILi8EEESH_EEENS5_IJSH_SB_EEEEEEEvNS4_8identityENS4_13SM90_TMA_LOADES1B_vS1C_EENS_8epilogue10collective6detail29Sm90TmaWarpSpecializedAdapterINS1G_15DefaultEpilogueISJ_SK_SK_NS1F_6thread17LinearCombinationISJ_Li1EffLNS1K_9ScaleType4KindE0ELNS_15FloatRoundStyleE2ESJ_EENS1_15EpilogueDefaultEEEEEvvEEEEvNT_6ParamsE)
        /*0014*/ 	.word	0x00000000


	//----- nvinfo : EIATTR_MIN_STACK_SIZE
	.align		4
.L_14:
        /*0018*/ 	.byte	0x04, 0x12
        /*001a*/ 	.short	(.L_16 - .L_15)
	.align		4
.L_15:
        /*001c*/ 	.word	index@(_ZN7cutlass13device_kernelINS_4gemm6kernel13GemmUniversalIN4cute5tupleIJiiiiEEENS1_10collective13CollectiveMmaINS1_37MainloopSm90TmaGmmaWarpSpecializedFP8ILi18ENS5_IJNS4_1CILi1EEENSA_ILi2EEESB_EEENS1_35KernelTmaWarpSpecializedCooperativeEEENS5_IJNSA_ILi128EEENSA_ILi64EEESH_EEENS_12float_e4m3_tENS5_IJlSB_lEEESJ_SK_NS4_8TiledMMAINS4_8MMA_AtomIJNS4_4SM904GMMA30MMA_64x64x32_F32E4M3E4M3_SS_TNILNSO_7ScaleInE1ELSQ_1EEEEEENS4_6LayoutINS5_IJSC_SB_SB_EEENS5_IJSB_NSA_ILi0EEESV_EEEEENS5_IJNS4_10UnderscoreESY_SY_EEEEENS4_23SM90_TMA_LOAD_MULTICASTENS4_14ComposedLayoutINS4_7SwizzleILi2ELi4ELi3EEENS4_18smem_ptr_flag_bitsILi8EEENST_INS5_IJNSA_ILi8EEESH_EEENS5_IJSH_SB_EEEEEEEvNS4_8identityENS4_13SM90_TMA_LOADES1B_vS1C_EENS_8epilogue10collective6detail29Sm90TmaWarpSpecializedAdapterINS1G_15DefaultEpilogueISJ_SK_SK_NS1F_6thread17LinearCombinationISJ_Li1EffLNS1K_9ScaleType4KindE0ELNS_15FloatRoundStyleE2ESJ_EENS1_15EpilogueDefaultEEEEEvvEEEEvNT_6ParamsE)
        /*0020*/ 	.word	0x00000000
.L_16:


//--------------------- .nv.compat                --------------------------
	.section	.nv.compat,"",@"SHT_CUDA_COMPAT_INFO"
	.align	4
        /*0000*/ 	.byte	0x02, 0x09, 0x01, 0x00, 0x02, 0x02, 0x04, 0x00, 0x02, 0x05, 0x05, 0x00, 0x03, 0x07, 0x01, 0x01
        /*0010*/ 	.byte	0x02, 0x03, 0x01, 0x00, 0x02, 0x06, 0x01, 0x00, 0x04, 0x0b, 0x08, 0x00, 0x00, 0x00, 0x00, 0x00
        /*0020*/ 	.byte	0x00, 0x00, 0x00, 0x00


//--------------------- .nv.info._ZN7cutlass13device_kernelINS_4gemm6kernel13GemmUniversalIN4cute5tupleIJiiiiEEENS1_10collective13CollectiveMmaINS1_37MainloopSm90TmaGmmaWarpSpecializedFP8ILi18ENS5_IJNS4_1CILi1EEENSA_ILi2EEESB_EEENS1_35KernelTmaWarpSpecializedCooperativeEEENS5_IJNSA_ILi128EEENSA_ILi64EEESH_EEENS_12float_e4m3_tENS5_IJlSB_lEEESJ_SK_NS4_8TiledMMAINS4_8MMA_AtomIJNS4_4SM904GMMA30MMA_64x64x32_F32E4M3E4M3_SS_TNILNSO_7ScaleInE1ELSQ_1EEEEEENS4_6LayoutINS5_IJSC_SB_SB_EEENS5_IJSB_NSA_ILi0EEESV_EEEEENS5_IJNS4_10UnderscoreESY_SY_EEEEENS4_23SM90_TMA_LOAD_MULTICASTENS4_14ComposedLayoutINS4_7SwizzleILi2ELi4ELi3EEENS4_18smem_ptr_flag_bitsILi8EEENST_INS5_IJNSA_ILi8EEESH_EEENS5_IJSH_SB_EEEEEEEvNS4_8identityENS4_13SM90_TMA_LOADES1B_vS1C_EENS_8epilogue10collective6detail29Sm90TmaWarpSpecializedAdapterINS1G_15DefaultEpilogueISJ_SK_SK_NS1F_6thread17LinearCombinationISJ_Li1EffLNS1K_9ScaleType4KindE0ELNS_15FloatRoundStyleE2ESJ_EENS1_15EpilogueDefaultEEEEEvvEEEEvNT_6ParamsE --------------------------
	.section	.nv.info._ZN7cutlass13device_kernelINS_4gemm6kernel13GemmUniversalIN4cute5tupleIJiiiiEEENS1_10collective13CollectiveMmaINS1_37MainloopSm90TmaGmmaWarpSpecializedFP8ILi18ENS5_IJNS4_1CILi1EEENSA_ILi2EEESB_EEENS1_35KernelTmaWarpSpecializedCooperativeEEENS5_IJNSA_ILi128EEENSA_ILi64EEESH_EEENS_12float_e4m3_tENS5_IJlSB_lEEESJ_SK_NS4_8TiledMMAINS4_8MMA_AtomIJNS4_4SM904GMMA30MMA_64x64x32_F32E4M3E4M3_SS_TNILNSO_7ScaleInE1ELSQ_1EEEEEENS4_6LayoutINS5_IJSC_SB_SB_EEENS5_IJSB_NSA_ILi0EEESV_EEEEENS5_IJNS4_10UnderscoreESY_SY_EEEEENS4_23SM90_TMA_LOAD_MULTICASTENS4_14ComposedLayoutINS4_7SwizzleILi2ELi4ELi3EEENS4_18smem_ptr_flag_bitsILi8EEENST_INS5_IJNSA_ILi8EEESH_EEENS5_IJSH_SB_EEEEEEEvNS4_8identityENS4_13SM90_TMA_LOADES1B_vS1C_EENS_8epilogue10collective6detail29Sm90TmaWarpSpecializedAdapterINS1G_15DefaultEpilogueISJ_SK_SK_NS1F_6thread17LinearCombinationISJ_Li1EffLNS1K_9ScaleType4KindE0ELNS_15FloatRoundStyleE2ESJ_EENS1_15EpilogueDefaultEEEEEvvEEEEvNT_6ParamsE,"",@"SHT_CUDA_INFO"
	.sectionflags	@""
	.align	4


	//----- nvinfo : EIATTR_CUDA_API_VERSION
	.align		4
        /*0000*/ 	.byte	0x04, 0x37
        /*0002*/ 	.short	(.L_18 - .L_17)
.L_17:
        /*0004*/ 	.word	0x00000082


	//----- nvinfo : EIATTR_KPARAM_INFO
	.align		4
.L_18:
        /*0008*/ 	.byte	0x04, 0x17
        /*000a*/ 	.short	(.L_20 - .L_19)
.L_19:
        /*000c*/ 	.word	0x00000000
        /*0010*/ 	.short	0x0000
        /*0012*/ 	.short	0x0070
        /*0014*/ 	.byte	0x00, 0xf0, 0x01, 0x10


	//----- nvinfo : EIATTR_SPARSE_MMA_MASK
	.align		4
.L_20:
        /*0018*/ 	.byte	0x03, 0x50
        /*001a*/ 	.short	0x0000


	//----- nvinfo : EIATTR_MAXREG_COUNT
	.align		4
        /*001c*/ 	.byte	0x03, 0x1b
        /*001e*/ 	.short	0x00a8


	//----- nvinfo : EIATTR_NUM_BARRIERS
	.align		4
        /*0020*/ 	.byte	0x02, 0x4c
        /*0022*/ 	.byte	0x01
	.zero		1


	//----- nvinfo : EIATTR_MERCURY_ISA_VERSION
	.align		4
        /*0024*/ 	.byte	0x03, 0x5f
        /*0026*/ 	.short	0x0101


	//----- nvinfo : EIATTR_INT_WARP_WIDE_INSTR_OFFSETS
	.align		4
        /*0028*/ 	.byte	0x04, 0x31
        /*002a*/ 	.short	(.L_22 - .L_21)


	//   ....[0]....
.L_21:
        /*002c*/ 	.word	0x00000630


	//   ....[1]....
        /*0030*/ 	.word	0x00000650


	//   ....[2]....
        /*0034*/ 	.word	0x00000830


	//----- nvinfo : EIATTR_COOP_GROUP_MASK_REGIDS
	.align		4
.L_22:
        /*0038*/ 	.byte	0x04, 0x29
        /*003a*/ 	.short	(.L_24 - .L_23)


	//   ....[0]....
.L_23:
        /*003c*/ 	.word	0xffffffff


	//   ....[1]....
        /*0040*/ 	.word	0xffffffff


	//   ....[2]....
        /*0044*/ 	.word	0xffffffff


	//   ....[3]....
        /*0048*/ 	.word	0xffffffff


	//   ....[4]....
        /*004c*/ 	.word	0xffffffff


	//   ....[5]....
        /*0050*/ 	.word	0xffffffff


	//----- nvinfo : EIATTR_COOP_GROUP_INSTR_OFFSETS
	.align		4
.L_24:
        /*0054*/ 	.byte	0x04, 0x28
        /*0056*/ 	.short	(.L_26 - .L_25)


	//   ....[0]....
.L_25:
        /*0058*/ 	.word	0x00000060


	//   ....[1]....
        /*005c*/ 	.word	0x00000070


	//   ....[2]....
        /*0060*/ 	.word	0x00000130


	//   ....[3]....
        /*0064*/ 	.word	0x000004b0


	//   ....[4]....
        /*0068*/ 	.word	0x00000960


	//   ....[5]....
        /*006c*/ 	.word	0x000013d0


	//----- nvinfo : EIATTR_REG_RECONFIG
	.align		4
.L_26:
        /*0070*/ 	.byte	0x01, 0x54
	.zero		2


	//----- nvinfo : EIATTR_MBARRIER_INSTR_OFFSETS
	.align		4
        /*0074*/ 	.byte	0x04, 0x39
        /*0076*/ 	.short	(.L_28 - .L_27)


	//   ....[0]....
.L_27:
        /*0078*/ 	.word	0x00000250
        /*007c*/ 	.word	0x000000ff
        /*0080*/ 	.word	0x00000000
        /*0084*/ 	.short	0x0100
        /*0086*/ 	.byte	0x08
	.zero		1


	//   ....[1]....
        /*0088*/ 	.word	0x00000260
        /*008c*/ 	.word	0x000000ff
        /*0090*/ 	.word	0x00000090
        /*0094*/ 	.short	0x0100
        /*0096*/ 	.byte	0x08
	.zero		1


	//   ....[2]....
        /*0098*/ 	.word	0x00000270
        /*009c*/ 	.word	0x000000ff
        /*00a0*/ 	.word	0x00000008
        /*00a4*/ 	.short	0x0100
        /*00a6*/ 	.byte	0x08
	.zero		1


	//   ....[3]....
        /*00a8*/ 	.word	0x00000280
        /*00ac*/ 	.word	0x000000ff
        /*00b0*/ 	.word	0x00000098
        /*00b4*/ 	.short	0x0100
        /*00b6*/ 	.byte	0x08
	.zero		1


	//   ....[4]....
        /*00b8*/ 	.word	0x00000290
        /*00bc*/ 	.word	0x000000ff
        /*00c0*/ 	.word	0x00000010
        /*00c4*/ 	.short	0x0100
        /*00c6*/ 	.byte	0x08
	.zero		1


	//   ....[5]....
        /*00c8*/ 	.word	0x000002a0
        /*00cc*/ 	.word	0x000000ff
        /*00d0*/ 	.word	0x000000a0
        /*00d4*/ 	.short	0x0100
        /*00d6*/ 	.byte	0x08
	.zero		1


	//   ....[6]....
        /*00d8*/ 	.word	0x000002b0
        /*00dc*/ 	.word	0x000000ff
        /*00e0*/ 	.word	0x00000018
        /*00e4*/ 	.short	0x0100
        /*00e6*/ 	.byte	0x08
	.zero		1


	//   ....[7]....
        /*00e8*/ 	.word	0x000002c0
        /*00ec*/ 	.word	0x000000ff
        /*00f0*/ 	.word	0x000000a8
        /*00f4*/ 	.short	0x0100
        /*00f6*/ 	.byte	0x08
	.zero		1


	//   ....[8]....
        /*00f8*/ 	.word	0x000002d0
        /*00fc*/ 	.word	0x000000ff
        /*0100*/ 	.word	0x00000020
        /*0104*/ 	.short	0x0100
        /*0106*/ 	.byte	0x08
	.zero		1


	//   ....[9]....
        /*0108*/ 	.word	0x000002e0
        /*010c*/ 	.word	0x000000ff
        /*0110*/ 	.word	0x000000b0
        /*0114*/ 	.short	0x0100
        /*0116*/ 	.byte	0x08
	.zero		1


	//   ....[10]....
        /*0118*/ 	.word	0x000002f0
        /*011c*/ 	.word	0x000000ff
        /*0120*/ 	.word	0x00000028
        /*0124*/ 	.short	0x0100
        /*0126*/ 	.byte	0x08
	.zero		1


	//   ....[11]....
        /*0128*/ 	.word	0x00000300
        /*012c*/ 	.word	0x000000ff
        /*0130*/ 	.word	0x000000b8
        /*0134*/ 	.short	0x0100
        /*0136*/ 	.byte	0x08
	.zero		1


	//   ....[12]....
        /*0138*/ 	.word	0x00000310
        /*013c*/ 	.word	0x000000ff
        /*0140*/ 	.word	0x00000030
        /*0144*/ 	.short	0x0100
        /*0146*/ 	.byte	0x08
	.zero		1


	//   ....[13]....
        /*0148*/ 	.word	0x00000320
        /*014c*/ 	.word	0x000000ff
        /*0150*/ 	.word	0x000000c0
        /*0154*/ 	.short	0x0100
        /*0156*/ 	.byte	0x08
	.zero		1


	//   ....[14]....
        /*0158*/ 	.word	0x00000330
        /*015c*/ 	.word	0x000000ff
        /*0160*/ 	.word	0x00000038
        /*0164*/ 	.short	0x0100
        /*0166*/ 	.byte	0x08
	.zero		1


	//   ....[15]....
        /*0168*/ 	.word	0x00000340
        /*016c*/ 	.word	0x000000ff
        /*0170*/ 	.word	0x000000c8
        /*0174*/ 	.short	0x0100
        /*0176*/ 	.byte	0x08
	.zero		1


	//   ....[16]....
        /*0178*/ 	.word	0x00000350
        /*017c*/ 	.word	0x000000ff
        /*0180*/ 	.word	0x00000040
        /*0184*/ 	.short	0x0100
        /*0186*/ 	.byte	0x08
	.zero		1


	//   ....[17]....
        /*0188*/ 	.word	0x00000360
        /*018c*/ 	.word	0x000000ff
        /*0190*/ 	.word	0x000000d0
        /*0194*/ 	.short	0x0100
        /*0196*/ 	.byte	0x08
	.zero		1


	//   ....[18]....
        /*0198*/ 	.word	0x00000370
        /*019c*/ 	.word	0x000000ff
        /*01a0*/ 	.word	0x00000048
        /*01a4*/ 	.short	0x0100
        /*01a6*/ 	.byte	0x08
	.zero		1


	//   ....[19]....
        /*01a8*/ 	.word	0x00000380
        /*01ac*/ 	.word	0x000000ff
        /*01b0*/ 	.word	0x000000d8
        /*01b4*/ 	.short	0x0100
        /*01b6*/ 	.byte	0x08
	.zero		1


	//   ....[20]....
        /*01b8*/ 	.word	0x00000390
        /*01bc*/ 	.word	0x000000ff
        /*01c0*/ 	.word	0x00000050
        /*01c4*/ 	.short	0x0100
        /*01c6*/ 	.byte	0x08
	.zero		1


	//   ....[21]....
        /*01c8*/ 	.word	0x000003a0
        /*01cc*/ 	.word	0x000000ff
        /*01d0*/ 	.word	0x000000e0
        /*01d4*/ 	.short	0x0100
        /*01d6*/ 	.byte	0x08
	.zero		1


	//   ....[22]....
        /*01d8*/ 	.word	0x000003b0
        /*01dc*/ 	.word	0x000000ff
        /*01e0*/ 	.word	0x00000058
        /*01e4*/ 	.short	0x0100
        /*01e6*/ 	.byte	0x08
	.zero		1


	//   ....[23]....
        /*01e8*/ 	.word	0x000003c0
        /*01ec*/ 	.word	0x000000ff
        /*01f0*/ 	.word	0x000000e8
        /*01f4*/ 	.short	0x0100
        /*01f6*/ 	.byte	0x08
	.zero		1


	//   ....[24]....
        /*01f8*/ 	.word	0x000003d0
        /*01fc*/ 	.word	0x000000ff
        /*0200*/ 	.word	0x00000060
        /*0204*/ 	.short	0x0100
        /*0206*/ 	.byte	0x08
	.zero		1


	//   ....[25]....
        /*0208*/ 	.word	0x000003e0
        /*020c*/ 	.word	0x000000ff
        /*0210*/ 	.word	0x000000f0
        /*0214*/ 	.short	0x0100
        /*0216*/ 	.byte	0x08
	.zero		1


	//   ....[26]....
        /*0218*/ 	.word	0x000003f0
        /*021c*/ 	.word	0x000000ff
        /*0220*/ 	.word	0x00000068
        /*0224*/ 	.short	0x0100
        /*0226*/ 	.byte	0x08
	.zero		1


	//   ....[27]....
        /*0228*/ 	.word	0x00000400
        /*022c*/ 	.word	0x000000ff
        /*0230*/ 	.word	0x000000f8
        /*0234*/ 	.short	0x0100
        /*0236*/ 	.byte	0x08
	.zero		1


	//   ....[28]....
        /*0238*/ 	.word	0x00000410
        /*023c*/ 	.word	0x000000ff
        /*0240*/ 	.word	0x00000070
        /*0244*/ 	.short	0x0100
        /*0246*/ 	.byte	0x08
	.zero		1


	//   ....[29]....
        /*0248*/ 	.word	0x00000420
        /*024c*/ 	.word	0x000000ff
        /*0250*/ 	.word	0x00000100
        /*0254*/ 	.short	0x0100
        /*0256*/ 	.byte	0x08
	.zero		1


	//   ....[30]....
        /*0258*/ 	.word	0x00000430
        /*025c*/ 	.word	0x000000ff
        /*0260*/ 	.word	0x00000078
        /*0264*/ 	.short	0x0100
        /*0266*/ 	.byte	0x08
	.zero		1


	//   ....[31]....
        /*0268*/ 	.word	0x00000440
        /*026c*/ 	.word	0x000000ff
        /*0270*/ 	.word	0x00000108
        /*0274*/ 	.short	0x0100
        /*0276*/ 	.byte	0x08
	.zero		1


	//   ....[32]....
        /*0278*/ 	.word	0x00000450
        /*027c*/ 	.word	0x000000ff
        /*0280*/ 	.word	0x00000080
        /*0284*/ 	.short	0x0100
        /*0286*/ 	.byte	0x08
	.zero		1


	//   ....[33]....
        /*0288*/ 	.word	0x00000460
        /*028c*/ 	.word	0x000000ff
        /*0290*/ 	.word	0x00000110
        /*0294*/ 	.short	0x0100
        /*0296*/ 	.byte	0x08
	.zero		1


	//   ....[34]....
        /*0298*/ 	.word	0x00000470
        /*029c*/ 	.word	0x000000ff
        /*02a0*/ 	.word	0x00000088
        /*02a4*/ 	.short	0x0100
        /*02a6*/ 	.byte	0x08
	.zero		1


	//   ....[35]....
        /*02a8*/ 	.word	0x00000480
        /*02ac*/ 	.word	0x000000ff
        /*02b0*/ 	.word	0x00000118
        /*02b4*/ 	.short	0x0100
        /*02b6*/ 	.byte	0x08
	.zero		1


	//   ....[36]....
        /*02b8*/ 	.word	0x000008b0
        /*02bc*/ 	.word	0x000000ff
        /*02c0*/ 	.word	0x00000130
        /*02c4*/ 	.short	0x0100
        /*02c6*/ 	.byte	0x06
	.zero		1


	//   ....[37]....
        /*02c8*/ 	.word	0x00000910
        /*02cc*/ 	.word	0x000000ff
        /*02d0*/ 	.word	0x00000138
        /*02d4*/ 	.short	0x0100
        /*02d6*/ 	.byte	0x06
	.zero		1


	//   ....[38]....
        /*02d8*/ 	.word	0x00001700
        /*02dc*/ 	.word	0x000000ff
        /*02e0*/ 	.word	0x00000000
        /*02e4*/ 	.short	0x010a
        /*02e6*/ 	.byte	0x06
	.zero		1


	//   ....[39]....
        /*02e8*/ 	.word	0x00001740
        /*02ec*/ 	.word	0x000000ff
        /*02f0*/ 	.word	0x00000000
        /*02f4*/ 	.short	0x010a
        /*02f6*/ 	.byte	0x06
	.zero		1


	//   ....[40]....
        /*02f8*/ 	.word	0x00001d70
        /*02fc*/ 	.word	0x000000ff
        /*0300*/ 	.word	0x00000000
        /*0304*/ 	.short	0x010a
        /*0306*/ 	.byte	0x0c
	.zero		1


	//   ....[41]....
        /*0308*/ 	.word	0x00001db0
        /*030c*/ 	.word	0x000000ff
        /*0310*/ 	.word	0x00000000
        /*0314*/ 	.short	0x010a
        /*0316*/ 	.byte	0x0c
	.zero		1


	//   ....[42]....
        /*0318*/ 	.word	0x000021e0
        /*031c*/ 	.word	0x0000000d
        /*0320*/ 	.word	0x00000000
        /*0324*/ 	.short	0x0101
        /*0326*/ 	.byte	0x3f
	.zero		1


	//   ....[43]....
        /*0328*/ 	.word	0x00002660
        /*032c*/ 	.word	0x00000008
        /*0330*/ 	.word	0x00000000
        /*0334*/ 	.short	0x0101
        /*0336*/ 	.byte	0x3f
	.zero		1


	//   ....[44]....
        /*0338*/ 	.word	0x00005f10
        /*033c*/ 	.word	0x00000014
        /*0340*/ 	.word	0x00000090
        /*0344*/ 	.short	0x010a
        /*0346*/ 	.byte	0x3f
	.zero		1


	//   ....[45]....
        /*0348*/ 	.word	0x000062a0
        /*034c*/ 	.word	0x00000008
        /*0350*/ 	.word	0x00000138
        /*0354*/ 	.short	0x0101
        /*0356*/ 	.byte	0x3f
	.zero		1


	//   ....[46]....
        /*0358*/ 	.word	0x000069b0
        /*035c*/ 	.word	0x00000007
        /*0360*/ 	.word	0x00000000
        /*0364*/ 	.short	0x010a
        /*0366*/ 	.byte	0x3f
	.zero		1


	//   ....[47]....
        /*0368*/ 	.word	0x00006a30
        /*036c*/ 	.word	0x00000008
        /*0370*/ 	.word	0x00000000
        /*0374*/ 	.short	0x010a
        /*0376*/ 	.byte	0x3f
	.zero		1


	//   ....[48]....
        /*0378*/ 	.word	0x00006ac0
        /*037c*/ 	.word	0x00000009
        /*0380*/ 	.word	0x00000000
        /*0384*/ 	.short	0x010a
        /*0386*/ 	.byte	0x3f
	.zero		1


	//   ....[49]....
        /*0388*/ 	.word	0x00006b50
        /*038c*/ 	.word	0x00000008
        /*0390*/ 	.word	0x00000000
        /*0394*/ 	.short	0x010a
        /*0396*/ 	.byte	0x3f
	.zero		1


	//   ....[50]....
        /*0398*/ 	.word	0x00006be0
        /*039c*/ 	.word	0x00000009
        /*03a0*/ 	.word	0x00000000
        /*03a4*/ 	.short	0x010a
        /*03a6*/ 	.byte	0x3f
	.zero		1


	//   ....[51]....
        /*03a8*/ 	.word	0x00006c70
        /*03ac*/ 	.word	0x00000008
        /*03b0*/ 	.word	0x00000000
        /*03b4*/ 	.short	0x010a
        /*03b6*/ 	.byte	0x3f
	.zero		1


	//   ....[52]....
        /*03b8*/ 	.word	0x00006d00
        /*03bc*/ 	.word	0x00000009
        /*03c0*/ 	.word	0x00000000
        /*03c4*/ 	.short	0x010a
        /*03c6*/ 	.byte	0x3f
	.zero		1


	//   ....[53]....
        /*03c8*/ 	.word	0x00006d90
        /*03cc*/ 	.word	0x00000008
        /*03d0*/ 	.word	0x00000000
        /*03d4*/ 	.short	0x010a
        /*03d6*/ 	.byte	0x3f
	.zero		1


	//   ....[54]....
        /*03d8*/ 	.word	0x00006e20
        /*03dc*/ 	.word	0x00000009
        /*03e0*/ 	.word	0x00000000
        /*03e4*/ 	.short	0x010a
        /*03e6*/ 	.byte	0x3f
	.zero		1


	//   ....[55]....
        /*03e8*/ 	.word	0x00006eb0
        /*03ec*/ 	.word	0x00000008
        /*03f0*/ 	.word	0x00000000
        /*03f4*/ 	.short	0x010a
        /*03f6*/ 	.byte	0x3f
	.zero		1


	//   ....[56]....
        /*03f8*/ 	.word	0x00006f40
        /*03fc*/ 	.word	0x00000009
        /*0400*/ 	.word	0x00000000
        /*0404*/ 	.short	0x010a
        /*0406*/ 	.byte	0x3f
	.zero		1


	//   ....[57]....
        /*0408*/ 	.word	0x00006fd0
        /*040c*/ 	.word	0x00000008
        /*0410*/ 	.word	0x00000000
        /*0414*/ 	.short	0x010a
        /*0416*/ 	.byte	0x3f
	.zero		1


	//   ....[58]....
        /*0418*/ 	.word	0x00007060
        /*041c*/ 	.word	0x00000009
        /*0420*/ 	.word	0x00000000
        /*0424*/ 	.short	0x010a
        /*0426*/ 	.byte	0x3f
	.zero		1


	//   ....[59]....
        /*0428*/ 	.word	0x000070f0
        /*042c*/ 	.word	0x00000008
        /*0430*/ 	.word	0x00000000
        /*0434*/ 	.short	0x010a
        /*0436*/ 	.byte	0x3f
	.zero		1


	//   ....[60]....
        /*0438*/ 	.word	0x00007180
        /*043c*/ 	.word	0x00000009
        /*0440*/ 	.word	0x00000000
        /*0444*/ 	.short	0x010a
        /*0446*/ 	.byte	0x3f
	.zero		1


	//   ....[61]....
        /*0448*/ 	.word	0x00007210
        /*044c*/ 	.word	0x00000008
        /*0450*/ 	.word	0x00000000
        /*0454*/ 	.short	0x010a
        /*0456*/ 	.byte	0x3f
	.zero		1


	//   ....[62]....
        /*0458*/ 	.word	0x000072a0
        /*045c*/ 	.word	0x0000000b
        /*0460*/ 	.word	0x00000000
        /*0464*/ 	.short	0x010a
        /*0466*/ 	.byte	0x3f
	.zero		1


	//   ....[63]....
        /*0468*/ 	.word	0x00007330
        /*046c*/ 	.word	0x00000003
        /*0470*/ 	.word	0x00000000
        /*0474*/ 	.short	0x010a
        /*0476*/ 	.byte	0x3f
	.zero		1


	//   ....[64]....
        /*0478*/ 	.word	0x000073a0
        /*047c*/ 	.word	0x00000009
        /*0480*/ 	.word	0x00000000
        /*0484*/ 	.short	0x010a
        /*0486*/ 	.byte	0x3f
	.zero		1


	//   ....[65]....
        /*0488*/ 	.word	0x00007400
        /*048c*/ 	.word	0x0000000d
        /*0490*/ 	.word	0x00000000
        /*0494*/ 	.short	0x010a
        /*0496*/ 	.byte	0x3f
	.zero		1


	//   ....[66]....
        /*0498*/ 	.word	0x000074d0
        /*049c*/ 	.word	0x00000014
        /*04a0*/ 	.word	0x00000090
        /*04a4*/ 	.short	0x010a
        /*04a6*/ 	.byte	0x3f
	.zero		1


	//   ....[67]....
        /*04a8*/ 	.word	0x000075a0
        /*04ac*/ 	.word	0x00000007
        /*04b0*/ 	.word	0x00000000
        /*04b4*/ 	.short	0x010a
        /*04b6*/ 	.byte	0x3f
	.zero		1


	//   ....[68]....
        /*04b8*/ 	.word	0x000075f0
        /*04bc*/ 	.word	0x00000008
        /*04c0*/ 	.word	0x00000000
        /*04c4*/ 	.short	0x010a
        /*04c6*/ 	.byte	0x3f
	.zero		1


	//   ....[69]....
        /*04c8*/ 	.word	0x00007640
        /*04cc*/ 	.word	0x00000009
        /*04d0*/ 	.word	0x00000000
        /*04d4*/ 	.short	0x010a
        /*04d6*/ 	.byte	0x3f
	.zero		1


	//   ....[70]....
        /*04d8*/ 	.word	0x00007690
        /*04dc*/ 	.word	0x00000008
        /*04e0*/ 	.word	0x00000000
        /*04e4*/ 	.short	0x010a
        /*04e6*/ 	.byte	0x3f
	.zero		1


	//   ....[71]....
        /*04e8*/ 	.word	0x000076e0
        /*04ec*/ 	.word	0x00000009
        /*04f0*/ 	.word	0x00000000
        /*04f4*/ 	.short	0x010a
        /*04f6*/ 	.byte	0x3f
	.zero		1


	//   ....[72]....
        /*04f8*/ 	.word	0x00007730
        /*04fc*/ 	.word	0x00000008
        /*0500*/ 	.word	0x00000000
        /*0504*/ 	.short	0x010a
        /*0506*/ 	.byte	0x3f
	.zero		1


	//   ....[73]....
        /*0508*/ 	.word	0x00007780
        /*050c*/ 	.word	0x00000009
        /*0510*/ 	.word	0x00000000
        /*0514*/ 	.short	0x010a
        /*0516*/ 	.byte	0x3f
	.zero		1


	//   ....[74]....
        /*0518*/ 	.word	0x000077d0
        /*051c*/ 	.word	0x00000008
        /*0520*/ 	.word	0x00000000
        /*0524*/ 	.short	0x010a
        /*0526*/ 	.byte	0x3f
	.zero		1


	//   ....[75]....
        /*0528*/ 	.word	0x00007820
        /*052c*/ 	.word	0x00000009
        /*0530*/ 	.word	0x00000000
        /*0534*/ 	.short	0x010a
        /*0536*/ 	.byte	0x3f
	.zero		1


	//   ....[76]....
        /*0538*/ 	.word	0x00007870
        /*053c*/ 	.word	0x00000008
        /*0540*/ 	.word	0x00000000
        /*0544*/ 	.short	0x010a
        /*0546*/ 	.byte	0x3f
	.zero		1


	//   ....[77]....
        /*0548*/ 	.word	0x000078c0
        /*054c*/ 	.word	0x00000009
        /*0550*/ 	.word	0x00000000
        /*0554*/ 	.short	0x010a
        /*0556*/ 	.byte	0x3f
	.zero		1


	//   ....[78]....
        /*0558*/ 	.word	0x00007910
        /*055c*/ 	.word	0x00000008
        /*0560*/ 	.word	0x00000000
        /*0564*/ 	.short	0x010a
        /*0566*/ 	.byte	0x3f
	.zero		1


	//   ....[79]....
        /*0568*/ 	.word	0x00007960
        /*056c*/ 	.word	0x00000009
        /*0570*/ 	.word	0x00000000
        /*0574*/ 	.short	0x010a
        /*0576*/ 	.byte	0x3f
	.zero		1


	//   ....[80]....
        /*0578*/ 	.word	0x000079b0
        /*057c*/ 	.word	0x00000008
        /*0580*/ 	.word	0x00000000
        /*0584*/ 	.short	0x010a
        /*0586*/ 	.byte	0x3f
	.zero		1


	//   ....[81]....
        /*0588*/ 	.word	0x00007a00
        /*058c*/ 	.word	0x00000009
        /*0590*/ 	.word	0x00000000
        /*0594*/ 	.short	0x010a
        /*0596*/ 	.byte	0x3f
	.zero		1


	//   ....[82]....
        /*0598*/ 	.word	0x00007a50
        /*059c*/ 	.word	0x00000008
        /*05a0*/ 	.word	0x00000000
        /*05a4*/ 	.short	0x010a
        /*05a6*/ 	.byte	0x3f
	.zero		1


	//   ....[83]....
        /*05a8*/ 	.word	0x00007aa0
        /*05ac*/ 	.word	0x0000000b
        /*05b0*/ 	.word	0x00000000
        /*05b4*/ 	.short	0x010a
        /*05b6*/ 	.byte	0x3f
	.zero		1


	//----- nvinfo : EIATTR_NUM_MBARRIERS
	.align		4
.L_28:
        /*05b8*/ 	.byte	0x03, 0x38
        /*05ba*/ 	.short	0x0026


	//----- nvinfo : EIATTR_EXIT_INSTR_OFFSETS
	.align		4
        /*05bc*/ 	.byte	0x04, 0x1c
        /*05be*/ 	.short	(.L_30 - .L_29)


	//   ....[0]....
.L_29:
        /*05c0*/ 	.word	0x00000ac0


	//   ....[1]....
        /*05c4*/ 	.word	0x000012a0


	//   ....[2]....
        /*05c8*/ 	.word	0x00005630


	//   ....[3]....
        /*05cc*/ 	.word	0x00005b90


	//   ....[4]....
        /*05d0*/ 	.word	0x00007380


	//----- nvinfo : EIATTR_MAX_THREADS
	.align		4
.L_30:
        /*05d4*/ 	.byte	0x04, 0x05
        /*05d6*/ 	.short	(.L_32 - .L_31)
.L_31:
        /*05d8*/ 	.word	0x00000180
        /*05dc*/ 	.word	0x00000001
        /*05e0*/ 	.word	0x00000001


	//----- nvinfo : EIATTR_CRS_STACK_SIZE
	.align		4
.L_32:
        /*05e4*/ 	.byte	0x04, 0x1e
        /*05e6*/ 	.short	(.L_34 - .L_33)
.L_33:
        /*05e8*/ 	.word	0x00000000


	//----- nvinfo : EIATTR_CBANK_PARAM_SIZE
	.align		4
.L_34:
        /*05ec*/ 	.byte	0x03, 0x19
        /*05ee*/ 	.short	0x0470


	//----- nvinfo : EIATTR_PARAM_CBANK
	.align		4
        /*05f0*/ 	.byte	0x04, 0x0a
        /*05f2*/ 	.short	(.L_36 - .L_35)
	.align		4
.L_35:
        /*05f4*/ 	.word	index@(.nv.constant0._ZN7cutlass13device_kernelINS_4gemm6kernel13GemmUniversalIN4cute5tupleIJiiiiEEENS1_10collective13CollectiveMmaINS1_37MainloopSm90TmaGmmaWarpSpecializedFP8ILi18ENS5_IJNS4_1CILi1EEENSA_ILi2EEESB_EEENS1_35KernelTmaWarpSpecializedCooperativeEEENS5_IJNSA_ILi128EEENSA_ILi64EEESH_EEENS_12float_e4m3_tENS5_IJlSB_lEEESJ_SK_NS4_8TiledMMAINS4_8MMA_AtomIJNS4_4SM904GMMA30MMA_64x64x32_F32E4M3E4M3_SS_TNILNSO_7ScaleInE1ELSQ_1EEEEEENS4_6LayoutINS5_IJSC_SB_SB_EEENS5_IJSB_NSA_ILi0EEESV_EEEEENS5_IJNS4_10UnderscoreESY_SY_EEEEENS4_23SM90_TMA_LOAD_MULTICASTENS4_14ComposedLayoutINS4_7SwizzleILi2ELi4ELi3EEENS4_18smem_ptr_flag_bitsILi8EEENST_INS5_IJNSA_ILi8EEESH_EEENS5_IJSH_SB_EEEEEEEvNS4_8identityENS4_13SM90_TMA_LOADES1B_vS1C_EENS_8epilogue10collective6detail29Sm90TmaWarpSpecializedAdapterINS1G_15DefaultEpilogueISJ_SK_SK_NS1F_6thread17LinearCombinationISJ_Li1EffLNS1K_9ScaleType4KindE0ELNS_15FloatRoundStyleE2ESJ_EENS1_15EpilogueDefaultEEEEEvvEEEEvNT_6ParamsE)
        /*05f8*/ 	.short	0x0210
        /*05fa*/ 	.short	0x0470


	//----- nvinfo : EIATTR_SW_WAR
	.align		4
.L_36:
        /*05fc*/ 	.byte	0x04, 0x36
        /*05fe*/ 	.short	(.L_38 - .L_37)
.L_37:
        /*0600*/ 	.word	0x00000008
.L_38:


//--------------------- .nv.callgraph             --------------------------
	.section	.nv.callgraph,"",@"SHT_CUDA_CALLGRAPH"
	.align	4
	.sectionentsize	8
	.align		4
        /*0000*/ 	.word	0x00000000
	.align		4
        /*0004*/ 	.word	0xffffffff
	.align		4
        /*0008*/ 	.word	0x00000000
	.align		4
        /*000c*/ 	.word	0xfffffffe
	.align		4
        /*0010*/ 	.word	0x00000000
	.align		4
        /*0014*/ 	.word	0xfffffffd
	.align		4
        /*0018*/ 	.word	0x00000000
	.align		4
        /*001c*/ 	.word	0xfffffffc


//--------------------- .nv.constant4             --------------------------
	.section	.nv.constant4,"a",@progbits
	.align	8
	.align		8
.nv.constant4:
        /*0000*/ 	.dword	_ZN39_INTERNAL_ae532b3d_4_k_cu_d2114cba_41994cuda3std3__45__cpo5beginE
	.align		8
        /*0008*/ 	.dword	_ZN39_INTERNAL_ae532b3d_4_k_cu_d2114cba_41994cuda3std3__45__cpo3endE
	.align		8
        /*0010*/ 	.dword	_ZN39_INTERNAL_ae532b3d_4_k_cu_d2114cba_41994cuda3std3__45__cpo6cbeginE
	.align		8
        /*0018*/ 	.dword	_ZN39_INTERNAL_ae532b3d_4_k_cu_d2114cba_41994cuda3std3__45__cpo4cendE
	.align		8
        /*0020*/ 	.dword	_ZN39_INTERNAL_ae532b3d_4_k_cu_d2114cba_41994cuda3std3__441_GLOBAL__N__ae532b3d_4_k_cu_d2114cba_41996ignoreE
	.align		8
        /*0028*/ 	.dword	_ZN39_INTERNAL_ae532b3d_4_k_cu_d2114cba_41994cuda3std3__419piecewise_constructE
	.align		8
        /*0030*/ 	.dword	_ZN39_INTERNAL_ae532b3d_4_k_cu_d2114cba_41994cuda3std3__48in_placeE
	.align		8
        /*0038*/ 	.dword	_ZN39_INTERNAL_ae532b3d_4_k_cu_d2114cba_41994cuda3std6ranges3__45__cpo4swapE
	.align		8
        /*0040*/ 	.dword	_ZN39_INTERNAL_ae532b3d_4_k_cu_d2114cba_41994cuda3std6ranges3__45__cpo9iter_moveE
	.align		8
        /*0048*/ 	.dword	_ZN39_INTERNAL_ae532b3d_4_k_cu_d2114cba_41994cute7productE
	.align		8
        /*0050*/ 	.dword	_ZN39_INTERNAL_ae532b3d_4_k_cu_d2114cba_41994cute1_E


//--------------------- .text._ZN7cutlass13device_kernelINS_4gemm6kernel13GemmUniversalIN4cute5tupleIJiiiiEEENS1_10collective13CollectiveMmaINS1_37MainloopSm90TmaGmmaWarpSpecializedFP8ILi18ENS5_IJNS4_1CILi1EEENSA_ILi2EEESB_EEENS1_35KernelTmaWarpSpecializedCooperativeEEENS5_IJNSA_ILi128EEENSA_ILi64EEESH_EEENS_12float_e4m3_tENS5_IJlSB_lEEESJ_SK_NS4_8TiledMMAINS4_8MMA_AtomIJNS4_4SM904GMMA30MMA_64x64x32_F32E4M3E4M3_SS_TNILNSO_7ScaleInE1ELSQ_1EEEEEENS4_6LayoutINS5_IJSC_SB_SB_EEENS5_IJSB_NSA_ILi0EEESV_EEEEENS5_IJNS4_10UnderscoreESY_SY_EEEEENS4_23SM90_TMA_LOAD_MULTICASTENS4_14ComposedLayoutINS4_7SwizzleILi2ELi4ELi3EEENS4_18smem_ptr_flag_bitsILi8EEENST_INS5_IJNSA_ILi8EEESH_EEENS5_IJSH_SB_EEEEEEEvNS4_8identityENS4_13SM90_TMA_LOADES1B_vS1C_EENS_8epilogue10collective6detail29Sm90TmaWarpSpecializedAdapterINS1G_15DefaultEpilogueISJ_SK_SK_NS1F_6thread17LinearCombinationISJ_Li1EffLNS1K_9ScaleType4KindE0ELNS_15FloatRoundStyleE2ESJ_EENS1_15EpilogueDefaultEEEEEvvEEEEvNT_6ParamsE --------------------------
	.section	.text._ZN7cutlass13device_kernelINS_4gemm6kernel13GemmUniversalIN4cute5tupleIJiiiiEEENS1_10collective13CollectiveMmaINS1_37MainloopSm90TmaGmmaWarpSpecializedFP8ILi18ENS5_IJNS4_1CILi1EEENSA_ILi2EEESB_EEENS1_35KernelTmaWarpSpecializedCooperativeEEENS5_IJNSA_ILi128EEENSA_ILi64EEESH_EEENS_12float_e4m3_tENS5_IJlSB_lEEESJ_SK_NS4_8TiledMMAINS4_8MMA_AtomIJNS4_4SM904GMMA30MMA_64x64x32_F32E4M3E4M3_SS_TNILNSO_7ScaleInE1ELSQ_1EEEEEENS4_6LayoutINS5_IJSC_SB_SB_EEENS5_IJSB_NSA_ILi0EEESV_EEEEENS5_IJNS4_10UnderscoreESY_SY_EEEEENS4_23SM90_TMA_LOAD_MULTICASTENS4_14ComposedLayoutINS4_7SwizzleILi2ELi4ELi3EEENS4_18smem_ptr_flag_bitsILi8EEENST_INS5_IJNSA_ILi8EEESH_EEENS5_IJSH_SB_EEEEEEEvNS4_8identityENS4_13SM90_TMA_LOADES1B_vS1C_EENS_8epilogue10collective6detail29Sm90TmaWarpSpecializedAdapterINS1G_15DefaultEpilogueISJ_SK_SK_NS1F_6thread17LinearCombinationISJ_Li1EffLNS1K_9ScaleType4KindE0ELNS_15FloatRoundStyleE2ESJ_EENS1_15EpilogueDefaultEEEEEvvEEEEvNT_6ParamsE,"ax",@progbits
	.align	128
.text._ZN7cutlass13device_kernelINS_4gemm6kernel13GemmUniversalIN4cute5tupleIJiiiiEEENS1_10collective13CollectiveMmaINS1_37MainloopSm90TmaGmmaWarpSpecializedFP8ILi18ENS5_IJNS4_1CILi1EEENSA_ILi2EEESB_EEENS1_35KernelTmaWarpSpecializedCooperativeEEENS5_IJNSA_ILi128EEENSA_ILi64EEESH_EEENS_12float_e4m3_tENS5_IJlSB_lEEESJ_SK_NS4_8TiledMMAINS4_8MMA_AtomIJNS4_4SM904GMMA30MMA_64x64x32_F32E4M3E4M3_SS_TNILNSO_7ScaleInE1ELSQ_1EEEEEENS4_6LayoutINS5_IJSC_SB_SB_EEENS5_IJSB_NSA_ILi0EEESV_EEEEENS5_IJNS4_10UnderscoreESY_SY_EEEEENS4_23SM90_TMA_LOAD_MULTICASTENS4_14ComposedLayoutINS4_7SwizzleILi2ELi4ELi3EEENS4_18smem_ptr_flag_bitsILi8EEENST_INS5_IJNSA_ILi8EEESH_EEENS5_IJSH_SB_EEEEEEEvNS4_8identityENS4_13SM90_TMA_LOADES1B_vS1C_EENS_8epilogue10collective6detail29Sm90TmaWarpSpecializedAdapterINS1G_15DefaultEpilogueISJ_SK_SK_NS1F_6thread17LinearCombinationISJ_Li1EffLNS1K_9ScaleType4KindE0ELNS_15FloatRoundStyleE2ESJ_EENS1_15EpilogueDefaultEEEEEvvEEEEvNT_6ParamsE:
        .type           _ZN7cutlass13device_kernelINS_4gemm6kernel13GemmUniversalIN4cute5tupleIJiiiiEEENS1_10collective13CollectiveMmaINS1_37MainloopSm90TmaGmmaWarpSpecializedFP8ILi18ENS5_IJNS4_1CILi1EEENSA_ILi2EEESB_EEENS1_35KernelTmaWarpSpecializedCooperativeEEENS5_IJNSA_ILi128EEENSA_ILi64EEESH_EEENS_12float_e4m3_tENS5_IJlSB_lEEESJ_SK_NS4_8TiledMMAINS4_8MMA_AtomIJNS4_4SM904GMMA30MMA_64x64x32_F32E4M3E4M3_SS_TNILNSO_7ScaleInE1ELSQ_1EEEEEENS4_6LayoutINS5_IJSC_SB_SB_EEENS5_IJSB_NSA_ILi0EEESV_EEEEENS5_IJNS4_10UnderscoreESY_SY_EEEEENS4_23SM90_TMA_LOAD_MULTICASTENS4_14ComposedLayoutINS4_7SwizzleILi2ELi4ELi3EEENS4_18smem_ptr_flag_bitsILi8EEENST_INS5_IJNSA_ILi8EEESH_EEENS5_IJSH_SB_EEEEEEEvNS4_8identityENS4_13SM90_TMA_LOADES1B_vS1C_EENS_8epilogue10collective6detail29Sm90TmaWarpSpecializedAdapterINS1G_15DefaultEpilogueISJ_SK_SK_NS1F_6thread17LinearCombinationISJ_Li1EffLNS1K_9ScaleType4KindE0ELNS_15FloatRoundStyleE2ESJ_EENS1_15EpilogueDefaultEEEEEvvEEEEvNT_6ParamsE,@function
        .size           _ZN7cutlass13device_kernelINS_4gemm6kernel13GemmUniversalIN4cute5tupleIJiiiiEEENS1_10collective13CollectiveMmaINS1_37MainloopSm90TmaGmmaWarpSpecializedFP8ILi18ENS5_IJNS4_1CILi1EEENSA_ILi2EEESB_EEENS1_35KernelTmaWarpSpecializedCooperativeEEENS5_IJNSA_ILi128EEENSA_ILi64EEESH_EEENS_12float_e4m3_tENS5_IJlSB_lEEESJ_SK_NS4_8TiledMMAINS4_8MMA_AtomIJNS4_4SM904GMMA30MMA_64x64x32_F32E4M3E4M3_SS_TNILNSO_7ScaleInE1ELSQ_1EEEEEENS4_6LayoutINS5_IJSC_SB_SB_EEENS5_IJSB_NSA_ILi0EEESV_EEEEENS5_IJNS4_10UnderscoreESY_SY_EEEEENS4_23SM90_TMA_LOAD_MULTICASTENS4_14ComposedLayoutINS4_7SwizzleILi2ELi4ELi3EEENS4_18smem_ptr_flag_bitsILi8EEENST_INS5_IJNSA_ILi8EEESH_EEENS5_IJSH_SB_EEEEEEEvNS4_8identityENS4_13SM90_TMA_LOADES1B_vS1C_EENS_8epilogue10collective6detail29Sm90TmaWarpSpecializedAdapterINS1G_15DefaultEpilogueISJ_SK_SK_NS1F_6thread17LinearCombinationISJ_Li1EffLNS1K_9ScaleType4KindE0ELNS_15FloatRoundStyleE2ESJ_EENS1_15EpilogueDefaultEEEEEvvEEEEvNT_6ParamsE,(.L_x_171 - _ZN7cutlass13device_kernelINS_4gemm6kernel13GemmUniversalIN4cute5tupleIJiiiiEEENS1_10collective13CollectiveMmaINS1_37MainloopSm90TmaGmmaWarpSpecializedFP8ILi18ENS5_IJNS4_1CILi1EEENSA_ILi2EEESB_EEENS1_35KernelTmaWarpSpecializedCooperativeEEENS5_IJNSA_ILi128EEENSA_ILi64EEESH_EEENS_12float_e4m3_tENS5_IJlSB_lEEESJ_SK_NS4_8TiledMMAINS4_8MMA_AtomIJNS4_4SM904GMMA30MMA_64x64x32_F32E4M3E4M3_SS_TNILNSO_7ScaleInE1ELSQ_1EEEEEENS4_6LayoutINS5_IJSC_SB_SB_EEENS5_IJSB_NSA_ILi0EEESV_EEEEENS5_IJNS4_10UnderscoreESY_SY_EEEEENS4_23SM90_TMA_LOAD_MULTICASTENS4_14ComposedLayoutINS4_7SwizzleILi2ELi4ELi3EEENS4_18smem_ptr_flag_bitsILi8EEENST_INS5_IJNSA_ILi8EEESH_EEENS5_IJSH_SB_EEEEEEEvNS4_8identityENS4_13SM90_TMA_LOADES1B_vS1C_EENS_8epilogue10collective6detail29Sm90TmaWarpSpecializedAdapterINS1G_15DefaultEpilogueISJ_SK_SK_NS1F_6thread17LinearCombinationISJ_Li1EffLNS1K_9ScaleType4KindE0ELNS_15FloatRoundStyleE2ESJ_EENS1_15EpilogueDefaultEEEEEvvEEEEvNT_6ParamsE)
        .other          _ZN7cutlass13device_kernelINS_4gemm6kernel13GemmUniversalIN4cute5tupleIJiiiiEEENS1_10collective13CollectiveMmaINS1_37MainloopSm90TmaGmmaWarpSpecializedFP8ILi18ENS5_IJNS4_1CILi1EEENSA_ILi2EEESB_EEENS1_35KernelTmaWarpSpecializedCooperativeEEENS5_IJNSA_ILi128EEENSA_ILi64EEESH_EEENS_12float_e4m3_tENS5_IJlSB_lEEESJ_SK_NS4_8TiledMMAINS4_8MMA_AtomIJNS4_4SM904GMMA30MMA_64x64x32_F32E4M3E4M3_SS_TNILNSO_7ScaleInE1ELSQ_1EEEEEENS4_6LayoutINS5_IJSC_SB_SB_EEENS5_IJSB_NSA_ILi0EEESV_EEEEENS5_IJNS4_10UnderscoreESY_SY_EEEEENS4_23SM90_TMA_LOAD_MULTICASTENS4_14ComposedLayoutINS4_7SwizzleILi2ELi4ELi3EEENS4_18smem_ptr_flag_bitsILi8EEENST_INS5_IJNSA_ILi8EEESH_EEENS5_IJSH_SB_EEEEEEEvNS4_8identityENS4_13SM90_TMA_LOADES1B_vS1C_EENS_8epilogue10collective6detail29Sm90TmaWarpSpecializedAdapterINS1G_15DefaultEpilogueISJ_SK_SK_NS1F_6thread17LinearCombinationISJ_Li1EffLNS1K_9ScaleType4KindE0ELNS_15FloatRoundStyleE2ESJ_EENS1_15EpilogueDefaultEEEEEvvEEEEvNT_6ParamsE,@"STO_CUDA_ENTRY STV_DEFAULT"
_ZN7cutlass13device_kernelINS_4gemm6kernel13GemmUniversalIN4cute5tupleIJiiiiEEENS1_10collective13CollectiveMmaINS1_37MainloopSm90TmaGmmaWarpSpecializedFP8ILi18ENS5_IJNS4_1CILi1EEENSA_ILi2EEESB_EEENS1_35KernelTmaWarpSpecializedCooperativeEEENS5_IJNSA_ILi128EEENSA_ILi64EEESH_EEENS_12float_e4m3_tENS5_IJlSB_lEEESJ_SK_NS4_8TiledMMAINS4_8MMA_AtomIJNS4_4SM904GMMA30MMA_64x64x32_F32E4M3E4M3_SS_TNILNSO_7ScaleInE1ELSQ_1EEEEEENS4_6LayoutINS5_IJSC_SB_SB_EEENS5_IJSB_NSA_ILi0EEESV_EEEEENS5_IJNS4_10UnderscoreESY_SY_EEEEENS4_23SM90_TMA_LOAD_MULTICASTENS4_14ComposedLayoutINS4_7SwizzleILi2ELi4ELi3EEENS4_18smem_ptr_flag_bitsILi8EEENST_INS5_IJNSA_ILi8EEESH_EEENS5_IJSH_SB_EEEEEEEvNS4_8identityENS4_13SM90_TMA_LOADES1B_vS1C_EENS_8epilogue10collective6detail29Sm90TmaWarpSpecializedAdapterINS1G_15DefaultEpilogueISJ_SK_SK_NS1F_6thread17LinearCombinationISJ_Li1EffLNS1K_9ScaleType4KindE0ELNS_15FloatRoundStyleE2ESJ_EENS1_15EpilogueDefaultEEEEEvvEEEEvNT_6ParamsE:
[----:B------:R-:W-:Y:S01]  /*0000*/  LDC R1, c[0x0][0x28] ;  /* 0x00000a00ff017b82 */ /* 0x000fe20000000800 */
[----:B------:R-:W0:Y:S01]  /*0010*/  S2R R0, SR_TID.X ;  /* 0x0000000000007919 */ /* 0x000e220000002100 */
[----:B------:R-:W-:Y:S01]  /*0020*/  ELECT P0, URZ, PT ;  /* 0x00000000003f782f */ /* 0x000fe20003800000 */
[----:B------:R-:W-:Y:S01]  /*0030*/  BSSY B0, `(.L_x_0) ;  /* 0x000000f000007945 */ /* 0x000fe20003800000 */
[--C-:B0-----:R-:W-:Y:S02]  /*0040*/  SHF.R.U32.HI R2, RZ, 0x5, R0.reuse ;  /* 0x00000005ff027819 */ /* 0x101fe40000011600 */
[----:B------:R-:W-:-:S03]  /*0050*/  SHF.R.U32.HI R4, RZ, 0x7, R0 ;  /* 0x00000007ff047819 */ /* 0x000fc60000011600 */
[----:B------:R-:W0:Y:S04]  /*0060*/  SHFL.IDX PT, R3, R2, RZ, 0x1f ;  /* 0x00001fff02037589 */ /* 0x000e2800000e0000 */
[----:B------:R-:W1:Y:S01]  /*0070*/  SHFL.IDX PT, R4, R4, RZ, 0x1f ;  /* 0x00001fff04047589 */ /* 0x000e6200000e0000 */
[----:B0-----:R-:W-:-:S13]  /*0080*/  ISETP.NE.OR P0, PT, R3, RZ, !P0 ;  /* 0x000000ff0300720c */ /* 0x001fda0004705670 */
[----:B-1----:R-:W-:Y:S05]  /*0090*/  @P0 BRA `(.L_x_1) ;  /* 0x0000000000200947 */ /* 0x002fea0003800000 */
[----:B------:R-:W-:Y:S02]  /*00a0*/  ULDC.64 UR4, c[0x0][0x198] ;  /* 0x0000660000047ab9 */ /* 0x000fe40000000a00 */
[----:B------:R-:W-:Y:S02]  /*00b0*/  UIADD3 UR6, UP0, UR4, 0xf0, URZ ;  /* 0x000000f004067890 */ /* 0x000fe4000ff1e03f */
[----:B------:R-:W-:Y:S02]  /*00c0*/  UIADD3 UR4, UP1, UR4, 0x1f0, URZ ;  /* 0x000001f004047890 */ /* 0x000fe4000ff3e03f */
[----:B------:R-:W-:Y:S02]  /*00d0*/  UIADD3.X UR7, URZ, UR5, URZ, UP0, !UPT ;  /* 0x000000053f077290 */ /* 0x000fe400087fe43f */
[----:B------:R-:W-:-:S07]  /*00e0*/  UIADD3.X UR5, URZ, UR5, URZ, UP1, !UPT ;  /* 0x000000053f057290 */ /* 0x000fce0008ffe43f */
[----:B------:R0:W-:Y:S02]  /*00f0*/  UTMACCTL.PF [UR6] ;  /* 0x00000000060079b9 */ /* 0x0001e40008040000 */
[----:B------:R0:W-:Y:S02]  /*0100*/  UTMACCTL.PF [UR4] ;  /* 0x00000000040079b9 */ /* 0x0001e40008040000 */
[----:B0-----:R-:W-:Y:S01]  /*0110*/  NOP ;  /* 0x0000000000007918 */ /* 0x001fe20000000000 */
.L_x_1:
[----:B------:R-:W-:Y:S05]  /*0120*/  BSYNC B0 ;  /* 0x0000000000007941 */ /* 0x000fea0003800000 */
.L_x_0:
[----:B------:R-:W0:Y:S02]  /*0130*/  SHFL.IDX PT, R5, R2, RZ, 0x1f ;  /* 0x00001fff02057589 */ /* 0x000e2400000e0000 */
[----:B0-----:R-:W-:-:S13]  /*0140*/  ISETP.NE.AND P0, PT, R5, RZ, PT ;  /* 0x000000ff0500720c */ /* 0x001fda0003f05270 */
[----:B------:R-:W-:Y:S05]  /*0150*/  @P0 BRA `(.L_x_2) ;  /* 0x0000000000d40947 */ /* 0x000fea0003800000 */
[----:B------:R-:W-:Y:S01]  /*0160*/  ELECT P0, URZ, PT ;  /* 0x00000000003f782f */ /* 0x000fe20003800000 */
[----:B------:R-:W-:-:S12]  /*0170*/  BSSY B0, `(.L_x_2) ;  /* 0x0000033000007945 */ /* 0x000fd80003800000 */
[----:B------:R-:W-:Y:S05]  /*0180*/  @!P0 BRA `(.L_x_3) ;  /* 0x0000000000c48947 */ /* 0x000fea0003800000 */
[----:B------:R-:W0:Y:S01]  /*0190*/  S2UR UR8, SR_CgaCtaId ;  /* 0x00000000000879c3 */ /* 0x000e220000008800 */
[----:B------:R-:W-:Y:S01]  /*01a0*/  UMOV UR4, 0x400 ;  /* 0x0000040000047882 */ /* 0x000fe20000000000 */
[----:B------:R-:W-:Y:S01]  /*01b0*/  UMOV UR5, 0x1 ;  /* 0x0000000100057882 */ /* 0x000fe20000000000 */
[----:B------:R-:W-:Y:S02]  /*01c0*/  UMOV UR6, 0x4 ;  /* 0x0000000400067882 */ /* 0x000fe40000000000 */
[----:B------:R-:W-:-:S04]  /*01d0*/  UIADD3 UR6, -UR6, 0x100000, URZ ;  /* 0x0010000006067890 */ /* 0x000fc8000fffe13f */
[----:B------:R-:W-:Y:S02]  /*01e0*/  USHF.L.U32 UR7, UR6, 0xb, URZ ;  /* 0x0000000b06077899 */ /* 0x000fe4000800063f */
[----:B------:R-:W-:Y:S02]  /*01f0*/  USHF.L.U32 UR6, UR6, 0x1, URZ ;  /* 0x0000000106067899 */ /* 0x000fe4000800063f */
[----:B0-----:R-:W-:Y:S02]  /*0200*/  ULEA UR8, UR8, UR4, 0x18 ;  /* 0x0000000408087291 */ /* 0x001fe4000f8ec03f */
[----:B------:R-:W-:-:S04]  /*0210*/  UIADD3 UR4, -UR5, 0x100000, URZ ;  /* 0x0010000005047890 */ /* 0x000fc8000fffe13f */
[----:B------:R-:W-:Y:S02]  /*0220*/  USHF.L.U32 UR5, UR4, 0xb, URZ ;  /* 0x0000000b04057899 */ /* 0x000fe4000800063f */
[----:B------:R-:W-:Y:S01]  /*0230*/  USHF.L.U32 UR4, UR4, 0x1, URZ ;  /* 0x0000000104047899 */ /* 0x000fe2000800063f */
[----:B------:R-:W0:Y:S11]  /*0240*/  FENCE.VIEW.ASYNC.S ;  /* 0x00000000000073c6 */ /* 0x000e360000000000 */
[----:B0-----:R0:W1:Y:S01]  /*0250*/  SYNCS.EXCH.64 URZ, [UR8], UR4 ;  /* 0x00000004083f75b2 */ /* 0x0010620008000100 */
[----:B------:R0:W2:Y:S01]  /*0260*/  SYNCS.EXCH.64 URZ, [UR8+0x90], UR6 ;  /* 0x00009006083f75b2 */ /* 0x0000a20008000100 */
[----:B------:R0:W3:Y:S01]  /*0270*/  SYNCS.EXCH.64 URZ, [UR8+0x8], UR4 ;  /* 0x00000804083f75b2 */ /* 0x0000e20008000100 */
[----:B------:R0:W4:Y:S01]  /*0280*/  SYNCS.EXCH.64 URZ, [UR8+0x98], UR6 ;  /* 0x00009806083f75b2 */ /* 0x0001220008000100 */
[----:B------:R0:W0:Y:S01]  /*0290*/  SYNCS.EXCH.64 URZ, [UR8+0x10], UR4 ;  /* 0x00001004083f75b2 */ /* 0x0000220008000100 */
        /* <DEDUP_REMOVED lines=31> */
[----:B-1234-:R-:W-:Y:S01]  /*0490*/  NOP ;  /* 0x0000000000007918 */ /* 0x01efe20000000000 */
.L_x_3:
[----:B0-----:R-:W-:Y:S05]  /*04a0*/  BSYNC B0 ;  /* 0x0000000000007941 */ /* 0x001fea0003800000 */
.L_x_2:
[----:B------:R-:W0:Y:S01]  /*04b0*/  SHFL.IDX PT, R2, R2, RZ, 0x1f ;  /* 0x00001fff02027589 */ /* 0x000e2200000e0000 */
[----:B------:R-:W-:Y:S01]  /*04c0*/  SHF.R.S32.HI R7, RZ, 0x1f, R0 ;  /* 0x0000001fff077819 */ /* 0x000fe20000011400 */
[----:B------:R-:W1:Y:S01]  /*04d0*/  S2UR UR8, SR_CTAID.X ;  /* 0x00000000000879c3 */ /* 0x000e620000002500 */
[----:B------:R-:W-:Y:S01]  /*04e0*/  ELECT P0, URZ, PT ;  /* 0x00000000003f782f */ /* 0x000fe20003800000 */
[----:B------:R-:W2:Y:S01]  /*04f0*/  S2R R8, SR_CTAID.Y ;  /* 0x0000000000087919 */ /* 0x000ea20000002600 */
[----:B------:R-:W-:Y:S01]  /*0500*/  LEA.HI R7, R7, R0, RZ, 0x7 ;  /* 0x0000000007077211 */ /* 0x000fe200078f38ff */
[----:B------:R-:W-:Y:S01]  /*0510*/  ULDC UR4, c[0x0][0x154] ;  /* 0x0000550000047ab9 */ /* 0x000fe20000000800 */
[----:B------:R-:W-:Y:S01]  /*0520*/  NOP ;  /* 0x0000000000007918 */ /* 0x000fe20000000000 */
[----:B------:R-:W-:Y:S01]  /*0530*/  NOP ;  /* 0x0000000000007918 */ /* 0x000fe20000000000 */
[----:B------:R-:W-:Y:S01]  /*0540*/  LOP3.LUT R7, R7, 0xffffff80, RZ, 0xc0, !PT ;  /* 0xffffff8007077812 */ /* 0x000fe200078ec0ff */
[----:B------:R-:W3:Y:S04]  /*0550*/  LDC R14, c[0x0][0x140] ;  /* 0x00005000ff0e7b82 */ /* 0x000ee80000000800 */
[----:B------:R-:W-:-:S04]  /*0560*/  IMAD.IADD R7, R0, 0x1, -R7 ;  /* 0x0000000100077824 */ /* 0x000fc800078e0a07 */
[----:B------:R-:W4:Y:S01]  /*0570*/  LDC R19, c[0x0][0x148] ;  /* 0x00005200ff137b82 */ /* 0x000f220000000800 */
[----:B------:R-:W-:Y:S02]  /*0580*/  SHF.R.S32.HI R6, RZ, 0x1f, R7 ;  /* 0x0000001fff067819 */ /* 0x000fe40000011407 */
[----:B------:R-:W-:Y:S02]  /*0590*/  LOP3.LUT P2, RZ, R7, 0x7, RZ, 0xc0, !PT ;  /* 0x0000000707ff7812 */ /* 0x000fe4000784c0ff */
[----:B------:R-:W-:Y:S02]  /*05a0*/  LEA.HI R6, R6, R7, RZ, 0x3 ;  /* 0x0000000706067211 */ /* 0x000fe400078f18ff */
[----:B0-----:R-:W-:Y:S01]  /*05b0*/  ISETP.NE.OR P0, PT, R2, RZ, !P0 ;  /* 0x000000ff0200720c */ /* 0x001fe20004705670 */
[----:B------:R-:W0:Y:S01]  /*05c0*/  LDC R12, c[0x0][0x144] ;  /* 0x00005100ff0c7b82 */ /* 0x000e220000000800 */
[--C-:B------:R-:W-:Y:S02]  /*05d0*/  SHF.R.S32.HI R2, RZ, 0x3, R6.reuse ;  /* 0x00000003ff027819 */ /* 0x100fe40000011406 */
[----:B------:R-:W-:-:S02]  /*05e0*/  SHF.R.S32.HI R11, RZ, 0x1f, R6 ;  /* 0x0000001fff0b7819 */ /* 0x000fc40000011406 */
[----:B------:R-:W-:Y:S02]  /*05f0*/  SHF.R.S32.HI R6, RZ, 0x1f, R5 ;  /* 0x0000001fff067819 */ /* 0x000fe40000011405 */
[----:B------:R-:W-:Y:S02]  /*0600*/  LEA.HI R11, R11, R2, RZ, 0x2 ;  /* 0x000000020b0b7211 */ /* 0x000fe400078f10ff */
[----:B------:R-:W-:Y:S02]  /*0610*/  LEA.HI R6, R6, R5, RZ, 0x2 ;  /* 0x0000000506067211 */ /* 0x000fe400078f10ff */
[----:B--2---:R-:W-:Y:S01]  /*0620*/  I2FP.F32.U32 R10, R8 ;  /* 0x00000008000a7245 */ /* 0x004fe20000201000 */
[----:B------:R-:W-:Y:S01]  /*0630*/  VOTEU.ALL UP0, P0 ;  /* 0x00000000003f7886 */ /* 0x000fe20000000000 */
[----:B------:R-:W-:Y:S01]  /*0640*/  LOP3.LUT R6, R6, 0x3ffffffc, RZ, 0xc0, !PT ;  /* 0x3ffffffc06067812 */ /* 0x000fe200078ec0ff */
[----:B------:R-:W-:Y:S01]  /*0650*/  VOTEU.ALL UP1, P0 ;  /* 0x00000000003f7886 */ /* 0x000fe20000020000 */
[----:B------:R-:W-:Y:S01]  /*0660*/  LOP3.LUT R11, R11, 0xfffffffc, RZ, 0xc0, !PT ;  /* 0xfffffffc0b0b7812 */ /* 0x000fe200078ec0ff */
[----:B------:R-:W-:Y:S01]  /*0670*/  FMUL R13, R10, UR4 ;  /* 0x000000040a0d7c20 */ /* 0x000fe20008400000 */
[----:B------:R-:W2:Y:S01]  /*0680*/  @!UP0 S2UR UR7, SR_CgaCtaId ;  /* 0x00000000000789c3 */ /* 0x000ea20000008800 */
[----:B------:R-:W-:Y:S01]  /*0690*/  IMAD.IADD R6, R5, 0x1, -R6 ;  /* 0x0000000105067824 */ /* 0x000fe200078e0a06 */
[----:B-1----:R-:W-:Y:S01]  /*06a0*/  I2FP.F32.U32 R5, UR8 ;  /* 0x0000000800057c45 */ /* 0x002fe20008201000 */
[----:B------:R-:W-:Y:S01]  /*06b0*/  ULDC UR4, c[0x0][0x150] ;  /* 0x0000540000047ab9 */ /* 0x000fe20000000800 */
[----:B------:R-:W-:Y:S01]  /*06c0*/  IMAD.IADD R11, R2, 0x1, -R11 ;  /* 0x00000001020b7824 */ /* 0x000fe200078e0a0b */
[----:B------:R-:W-:Y:S01]  /*06d0*/  SHF.R.S32.HI R2, RZ, 0x1f, R3 ;  /* 0x0000001fff027819 */ /* 0x000fe20000011403 */
[----:B------:R-:W1:Y:S01]  /*06e0*/  F2I.U32.TRUNC.NTZ R13, R13 ;  /* 0x0000000d000d7305 */ /* 0x000e62000020f000 */
[----:B------:R-:W-:Y:S01]  /*06f0*/  FMUL R10, R5, UR4 ;  /* 0x00000004050a7c20 */ /* 0x000fe20008400000 */
[----:B------:R-:W-:Y:S01]  /*0700*/  IMAD R6, R6, 0x4, R11 ;  /* 0x0000000406067824 */ /* 0x000fe200078e020b */
[----:B------:R-:W-:Y:S01]  /*0710*/  LEA.HI R2, R2, R3, RZ, 0x2 ;  /* 0x0000000302027211 */ /* 0x000fe200078f10ff */
[----:B------:R-:W-:Y:S01]  /*0720*/  UMOV UR4, 0x20 ;  /* 0x0000002000047882 */ /* 0x000fe20000000000 */
[----:B------:R-:W-:Y:S01]  /*0730*/  @!UP0 UMOV UR6, 0x400 ;  /* 0x0000040000068882 */ /* 0x000fe20000000000 */
[----:B------:R-:W-:Y:S01]  /*0740*/  IMAD.SHL.U32 R5, R6, 0x4, RZ ;  /* 0x0000000406057824 */ /* 0x000fe200078e00ff */
[----:B------:R-:W-:Y:S01]  /*0750*/  LOP3.LUT R2, R2, 0xfffffffc, RZ, 0xc0, !PT ;  /* 0xfffffffc02027812 */ /* 0x000fe200078ec0ff */
[----:B------:R-:W5:Y:S01]  /*0760*/  F2I.U32.TRUNC.NTZ R10, R10 ;  /* 0x0000000a000a7305 */ /* 0x000f62000020f000 */
[----:B------:R-:W-:-:S04]  /*0770*/  @!UP0 UIADD3 UR4, -UR4, 0x100000, URZ ;  /* 0x0010000004048890 */ /* 0x000fc8000fffe13f */
[----:B------:R-:W-:Y:S02]  /*0780*/  @!UP0 USHF.L.U32 UR5, UR4, 0xb, URZ ;  /* 0x0000000b04058899 */ /* 0x000fe4000800063f */
[----:B------:R-:W-:Y:S01]  /*0790*/  @!UP0 USHF.L.U32 UR4, UR4, 0x1, URZ ;  /* 0x0000000104048899 */ /* 0x000fe2000800063f */
[----:B---3--:R-:W-:Y:S01]  /*07a0*/  ISETP.EQ.U32.AND P3, PT, R14, 0x1, PT ;  /* 0x000000010e00780c */ /* 0x008fe20003f62070 */
[----:B------:R-:W-:Y:S01]  /*07b0*/  VIADD R14, R4, 0xffffffff ;  /* 0xffffffff040e7836 */ /* 0x000fe20000000000 */
[----:B------:R-:W-:Y:S01]  /*07c0*/  LOP3.LUT R6, R6, 0xc, R5, 0x78, !PT ;  /* 0x0000000c06067812 */ /* 0x000fe200078e7805 */
[----:B------:R-:W-:Y:S02]  /*07d0*/  IMAD.IADD R3, R3, 0x1, -R2 ;  /* 0x0000000103037824 */ /* 0x000fe400078e0a02 */
[----:B-1----:R-:W-:Y:S01]  /*07e0*/  IMAD.MOV R20, RZ, RZ, -R13 ;  /* 0x000000ffff147224 */ /* 0x002fe200078e0a0d */
[----:B------:R-:W-:Y:S01]  /*07f0*/  ISETP.GE.U32.AND P5, PT, R14, 0x2, PT ;  /* 0x000000020e00780c */ /* 0x000fe20003fa6070 */
[----:B--2---:R-:W-:Y:S01]  /*0800*/  @!UP0 ULEA UR6, UR7, UR6, 0x18 ;  /* 0x0000000607068291 */ /* 0x004fe2000f8ec03f */
[----:B------:R-:W-:Y:S01]  /*0810*/  ISETP.NE.AND P1, PT, R3, 0x3, PT ;  /* 0x000000030300780c */ /* 0x000fe20003f25270 */
[----:B----4-:R-:W-:Y:S01]  /*0820*/  IMAD R5, R19, R20, R8 ;  /* 0x0000001413057224 */ /* 0x010fe200078e0208 */
[----:B------:R-:W-:Y:S01]  /*0830*/  VOTEU.ALL UP0, P0 ;  /* 0x00000000003f7886 */ /* 0x000fe20000000000 */
[----:B------:R-:W-:Y:S01]  /*0840*/  ISETP.LT.U32.AND P0, PT, R6, 0x2, !P2 ;  /* 0x000000020600780c */ /* 0x000fe20005701070 */
[----:B-----5:R-:W-:Y:S01]  /*0850*/  IMAD.MOV R7, RZ, RZ, -R10 ;  /* 0x000000ffff077224 */ /* 0x020fe200078e0a0a */
[----:B------:R-:W-:-:S02]  /*0860*/  ISETP.EQ.OR P1, PT, R3, RZ, !P1 ;  /* 0x000000ff0300720c */ /* 0x000fc40004f22670 */
[----:B------:R-:W-:Y:S01]  /*0870*/  ISETP.NE.AND P4, PT, R5, R6, PT ;  /* 0x000000060500720c */ /* 0x000fe20003f85270 */
[----:B0-----:R-:W-:Y:S01]  /*0880*/  IMAD R7, R12, R7, UR8 ;  /* 0x000000080c077e24 */ /* 0x001fe2000f8e0207 */
[C---:B------:R-:W-:Y:S01]  /*0890*/  ISETP.EQ.AND P1, PT, R4.reuse, RZ, P1 ;  /* 0x000000ff0400720c */ /* 0x040fe20000f22270 */
[----:B------:R-:W0:Y:S02]  /*08a0*/  FENCE.VIEW.ASYNC.S ;  /* 0x00000000000073c6 */ /* 0x000e240000000000 */
[----:B0-----:R0:W1:Y:S01]  /*08b0*/  @!UP0 SYNCS.EXCH.64 URZ, [UR6+0x130], UR4 ;  /* 0x00013004063f85b2 */ /* 0x0010620008000100 */
[----:B------:R-:W-:Y:S02]  /*08c0*/  ISETP.NE.AND P2, PT, R4, RZ, PT ;  /* 0x000000ff0400720c */ /* 0x000fe40003f45270 */
[----:B------:R-:W-:Y:S02]  /*08d0*/  ISETP.EQ.OR P4, PT, R7, RZ, !P4 ;  /* 0x000000ff0700720c */ /* 0x000fe40006782670 */
[----:B------:R-:W-:-:S02]  /*08e0*/  SEL R2, RZ, 0x1, !P1 ;  /* 0x00000001ff027807 */ /* 0x000fc40004800000 */
[----:B------:R-:W-:Y:S02]  /*08f0*/  PLOP3.LUT P0, PT, P0, P4, PT, 0x80, 0x0 ;  /* 0x000000000000781c */ /* 0x000fe40000709070 */
[----:B------:R-:W-:Y:S01]  /*0900*/  SEL R2, R2, 0x2, P5 ;  /* 0x0000000202027807 */ /* 0x000fe20002800000 */
[----:B------:R0:W2:Y:S01]  /*0910*/  @!UP1 SYNCS.EXCH.64 URZ, [UR6+0x138], UR4 ;  /* 0x00013804063f95b2 */ /* 0x0000a20008000100 */
[----:B------:R-:W-:Y:S01]  /*0920*/  NOP ;  /* 0x0000000000007918 */ /* 0x000fe20000000000 */
[----:B------:R-:W-:Y:S08]  /*0930*/  @!P3 BRA `(.L_x_4) ;  /* 0x000000000008b947 */ /* 0x000ff00003800000 */
[----:B-12---:R-:W-:Y:S01]  /*0940*/  UCGABAR_ARV ;  /* 0x00000000000079c7 */ /* 0x006fe20008000000 */
[----:B------:R-:W-:Y:S05]  /*0950*/  BRA `(.L_x_5) ;  /* 0x0000000000047947 */ /* 0x000fea0003800000 */
.L_x_4:
[----:B-12---:R-:W-:Y:S01]  /*0960*/  NOP ;  /* 0x0000000000007918 */ /* 0x006fe20000000000 */
.L_x_5:
[----:B------:R-:W1:Y:S01]  /*0970*/  LDC R4, c[0x0][0x65c] ;  /* 0x00019700ff047b82 */ /* 0x000e620000000800 */
[----:B------:R-:W-:Y:S01]  /*0980*/  IMAD.MOV.U32 R5, RZ, RZ, RZ ;  /* 0x000000ffff057224 */ /* 0x000fe200078e00ff */
[----:B-1----:R-:W-:Y:S01]  /*0990*/  ISETP.NE.AND P4, PT, R4, 0x1, PT ;  /* 0x000000010400780c */ /* 0x002fe20003f85270 */
[----:B------:R-:W-:-:S12]  /*09a0*/  IMAD.U32 R4, RZ, RZ, UR8 ;  /* 0x00000008ff047e24 */ /* 0x000fd8000f8e00ff */
[----:B------:R-:W1:Y:S01]  /*09b0*/  @P4 LDC R13, c[0x0][0x10] ;  /* 0x00000400ff0d4b82 */ /* 0x000e620000000800 */
[----:B------:R-:W-:Y:S02]  /*09c0*/  @P4 IMAD.MOV.U32 R9, RZ, RZ, RZ ;  /* 0x000000ffff094224 */ /* 0x000fe400078e00ff */
[----:B------:R-:W-:-:S05]  /*09d0*/  @P4 IMAD.MOV.U32 R15, RZ, RZ, RZ ;  /* 0x000000ffff0f4224 */ /* 0x000fca00078e00ff */
[----:B------:R-:W2:Y:S01]  /*09e0*/  @!P4 LDC R11, c[0x0][0xc] ;  /* 0x00000300ff0bcb82 */ /* 0x000ea20000000800 */
[----:B-1----:R-:W-:-:S04]  /*09f0*/  @P4 IMAD.WIDE.U32 R12, R13, UR8, R8 ;  /* 0x000000080d0c4c25 */ /* 0x002fc8000f8e0008 */
[----:B--2---:R-:W-:-:S04]  /*0a00*/  @!P4 IMAD.WIDE.U32 R10, R8, R11, R4 ;  /* 0x0000000b080ac225 */ /* 0x004fc800078e0004 */
[----:B------:R-:W-:Y:S02]  /*0a10*/  @P4 IMAD.MOV.U32 R4, RZ, RZ, R12 ;  /* 0x000000ffff044224 */ /* 0x000fe400078e000c */
[----:B------:R-:W-:Y:S02]  /*0a20*/  @P4 IMAD.IADD R5, R13, 0x1, R15 ;  /* 0x000000010d054824 */ /* 0x000fe400078e020f */
[----:B------:R-:W-:Y:S02]  /*0a30*/  @!P4 IMAD.MOV.U32 R4, RZ, RZ, R10 ;  /* 0x000000ffff04c224 */ /* 0x000fe400078e000a */
[----:B------:R-:W-:Y:S01]  /*0a40*/  @!P4 IMAD.MOV.U32 R5, RZ, RZ, R11 ;  /* 0x000000ffff05c224 */ /* 0x000fe200078e000b */
[----:B------:R-:W-:Y:S06]  /*0a50*/  @!P3 BRA `(.L_x_6) ;  /* 0x00000000000cb947 */ /* 0x000fec0003800000 */
[----:B------:R-:W-:Y:S01]  /*0a60*/  UCGABAR_WAIT ;  /* 0x0000000000007dc7 */ /* 0x000fe20008000000 */
[----:B------:R-:W-:Y:S01]  /*0a70*/  CCTL.IVALL ;  /* 0x00000000ff00798f */ /* 0x000fe20002000000 */
[----:B------:R-:W-:Y:S05]  /*0a80*/  BRA `(.L_x_7) ;  /* 0x0000000000047947 */ /* 0x000fea0003800000 */
.L_x_6:
[----:B------:R-:W-:Y:S06]  /*0a90*/  BAR.SYNC.DEFER_BLOCKING 0x0 ;  /* 0x0000000000007b1d */ /* 0x000fec0000010000 */
.L_x_7:
[----:B------:R-:W-:Y:S05]  /*0aa0*/  @!P2 BRA `(.L_x_8) ;  /* 0x0000004800e4a947 */ /* 0x000fea0003800000 */
[----:B------:R-:W-:-:S13]  /*0ab0*/  ISETP.GT.U32.AND P1, PT, R14, 0x1, PT ;  /* 0x000000010e00780c */ /* 0x000fda0003f24070 */
[----:B0-----:R-:W-:Y:S05]  /*0ac0*/  @P1 EXIT ;  /* 0x000000000000194d */ /* 0x001fea0003800000 */
[----:B------:R-:W-:Y:S01]  /*0ad0*/  ULDC.64 UR4, c[0x0][0x650] ;  /* 0x0001940000047ab9 */ /* 0x000fe20000000a00 */
[----:B------:R-:W-:Y:S01]  /*0ae0*/  PRMT R10, RZ, 0x7610, R10 ;  /* 0x00007610ff0a7816 */ /* 0x000fe2000000000a */
[----:B------:R-:W-:Y:S01]  /*0af0*/  IMAD.MOV.U32 R11, RZ, RZ, -0x1 ;  /* 0xffffffffff0b7424 */ /* 0x000fe200078e00ff */
[----:B------:R-:W-:Y:S01]  /*0b00*/  ISETP.GE.U32.AND P1, PT, R4, UR4, PT ;  /* 0x0000000404007c0c */ /* 0x000fe2000bf26070 */
[----:B------:R-:W-:Y:S02]  /*0b10*/  IMAD.MOV.U32 R12, RZ, RZ, -0x1 ;  /* 0xffffffffff0c7424 */ /* 0x000fe400078e00ff */
[----:B------:R-:W-:Y:S01]  /*0b20*/  IMAD.MOV.U32 R71, RZ, RZ, -0x1 ;  /* 0xffffffffff477424 */ /* 0x000fe200078e00ff */
[----:B------:R-:W-:-:S13]  /*0b30*/  ISETP.GE.U32.AND.EX P1, PT, R5, UR5, PT, P1 ;  /* 0x0000000505007c0c */ /* 0x000fda000bf26110 */
[----:B------:R-:W-:Y:S05]  /*0b40*/  @P1 BRA `(.L_x_9) ;  /* 0x0000000400241947 */ /* 0x000fea0003800000 */
[----:B------:R-:W0:Y:S01]  /*0b50*/  LDC.64 R22, c[0x0][0x628] ;  /* 0x00018a00ff167b82 */ /* 0x000e220000000a00 */
[----:B------:R-:W-:Y:S02]  /*0b60*/  IMAD.MOV.U32 R10, RZ, RZ, R4 ;  /* 0x000000ffff0a7224 */ /* 0x000fe400078e0004 */
[----:B------:R-:W-:-:S05]  /*0b70*/  IMAD.MOV.U32 R11, RZ, RZ, R5 ;  /* 0x000000ffff0b7224 */ /* 0x000fca00078e0005 */
[----:B------:R-:W1:Y:S08]  /*0b80*/  LDC R16, c[0x0][0x630] ;  /* 0x00018c00ff107b82 */ /* 0x000e700000000800 */
[----:B------:R-:W2:Y:S01]  /*0b90*/  LDC.64 R24, c[0x0][0x620] ;  /* 0x00018800ff187b82 */ /* 0x000ea20000000a00 */
[----:B0-----:R-:W-:-:S04]  /*0ba0*/  ISETP.NE.U32.AND P1, PT, R22, RZ, PT ;  /* 0x000000ff1600720c */ /* 0x001fc80003f25070 */
[----:B------:R-:W-:-:S13]  /*0bb0*/  ISETP.NE.AND.EX P1, PT, R23, RZ, PT, P1 ;  /* 0x000000ff1700720c */ /* 0x000fda0003f25310 */
[----:B-12---:R-:W-:Y:S05]  /*0bc0*/  @!P1 BRA `(.L_x_10) ;  /* 0x0000000000289947 */ /* 0x006fea0003800000 */
[----:B------:R-:W0:Y:S02]  /*0bd0*/  LDC R3, c[0x0][0x634] ;  /* 0x00018d00ff037b82 */ /* 0x000e240000000800 */
[----:B0-----:R-:W-:-:S05]  /*0be0*/  IADD3 R3, P1, R4, R3, RZ ;  /* 0x0000000304037210 */ /* 0x001fca0007f3e0ff */
[----:B------:R-:W-:-:S04]  /*0bf0*/  IMAD.X R17, RZ, RZ, R5, P1 ;  /* 0x000000ffff117224 */ /* 0x000fc800008e0605 */
[----:B------:R-:W-:-:S04]  /*0c00*/  IMAD.WIDE.U32 R10, R17, R22, RZ ;  /* 0x00000016110a7225 */ /* 0x000fc800078e00ff */
[----:B------:R-:W-:-:S04]  /*0c10*/  IMAD.WIDE.U32 R12, P1, R3, R23, R10 ;  /* 0x00000017030c7225 */ /* 0x000fc8000782000a */
[----:B------:R-:W-:-:S04]  /*0c20*/  IMAD.WIDE.U32 R10, R3, R22, RZ ;  /* 0x00000016030a7225 */ /* 0x000fc800078e00ff */
[----:B------:R-:W-:Y:S01]  /*0c30*/  IMAD.X R15, RZ, RZ, RZ, P1 ;  /* 0x000000ffff0f7224 */ /* 0x000fe200008e06ff */
[----:B------:R-:W-:Y:S01]  /*0c40*/  IADD3 RZ, P1, R11, R12, RZ ;  /* 0x0000000c0bff7210 */ /* 0x000fe20007f3e0ff */
[----:B------:R-:W-:-:S04]  /*0c50*/  IMAD.MOV.U32 R14, RZ, RZ, R13 ;  /* 0x000000ffff0e7224 */ /* 0x000fc800078e000d */
[----:B------:R-:W-:-:S08]  /*0c60*/  IMAD.WIDE.U32.X R10, R17, R23, R14, P1 ;  /* 0x00000017110a7225 */ /* 0x000fd000008e040e */
.L_x_10:
[----:B------:R-:W0:Y:S01]  /*0c70*/  LDC.64 R28, c[0x0][0x640] ;  /* 0x00019000ff1c7b82 */ /* 0x000e220000000a00 */
[--C-:B------:R-:W-:Y:S01]  /*0c80*/  SHF.R.U64 R71, R10, R16, R11.reuse ;  /* 0x000000100a477219 */ /* 0x100fe2000000120b */
[----:B------:R-:W-:Y:S01]  /*0c90*/  IMAD R20, R19, R20, R8 ;  /* 0x0000001413147224 */ /* 0x000fe200078e0208 */
[----:B------:R-:W-:Y:S01]  /*0ca0*/  SHF.R.U32.HI R3, RZ, R16, R11 ;  /* 0x00000010ff037219 */ /* 0x000fe2000001160b */
[----:B------:R-:W-:Y:S01]  /*0cb0*/  IMAD.MOV.U32 R19, RZ, RZ, 0x1 ;  /* 0x00000001ff137424 */ /* 0x000fe200078e00ff */
[----:B------:R-:W-:-:S03]  /*0cc0*/  IADD3 R9, P1, RZ, -R71, RZ ;  /* 0x80000047ff097210 */ /* 0x000fc60007f3e0ff */
[----:B------:R-:W1:Y:S02]  /*0cd0*/  LDC R14, c[0x0][0x618] ;  /* 0x00018600ff0e7b82 */ /* 0x000e640000000800 */
[----:B------:R-:W-:Y:S02]  /*0ce0*/  IMAD.X R3, RZ, RZ, ~R3, P1 ;  /* 0x000000ffff037224 */ /* 0x000fe400008e0e03 */
[----:B------:R-:W-:-:S04]  /*0cf0*/  IMAD.WIDE.U32 R10, R9, R24, R4 ;  /* 0x00000018090a7225 */ /* 0x000fc800078e0004 */
[----:B------:R-:W2:Y:S01]  /*0d00*/  LDC R18, c[0x0][0x608] ;  /* 0x00018200ff127b82 */ /* 0x000ea20000000800 */
[----:B------:R-:W-:Y:S02]  /*0d10*/  IMAD R12, R3, R24, RZ ;  /* 0x00000018030c7224 */ /* 0x000fe400078e02ff */
[----:B------:R-:W-:Y:S02]  /*0d20*/  IMAD.MOV.U32 R3, RZ, RZ, -0x1 ;  /* 0xffffffffff037424 */ /* 0x000fe400078e00ff */
[----:B------:R-:W-:-:S03]  /*0d30*/  IMAD R9, R9, R25, R12 ;  /* 0x0000001909097224 */ /* 0x000fc600078e020c */
[----:B------:R-:W3:Y:S01]  /*0d40*/  LDC R26, c[0x0][0x658] ;  /* 0x00019600ff1a7b82 */ /* 0x000ee20000000800 */
[----:B------:R-:W-:Y:S01]  /*0d50*/  IMAD.IADD R9, R11, 0x1, R9 ;  /* 0x000000010b097824 */ /* 0x000fe200078e0209 */
[----:B0-----:R-:W-:-:S04]  /*0d60*/  ISETP.NE.U32.AND P1, PT, R28, RZ, PT ;  /* 0x000000ff1c00720c */ /* 0x001fc80003f25070 */
[----:B------:R-:W-:Y:S02]  /*0d70*/  ISETP.NE.AND.EX P1, PT, R29, RZ, PT, P1 ;  /* 0x000000ff1d00720c */ /* 0x000fe40003f25310 */
[----:B------:R-:W0:Y:S01]  /*0d80*/  LDC R22, c[0x0][0x600] ;  /* 0x00018000ff167b82 */ /* 0x000e220000000800 */
[-CC-:B-1----:R-:W-:Y:S02]  /*0d90*/  SHF.R.U64 R16, R10, R14.reuse, R9.reuse ;  /* 0x0000000e0a107219 */ /* 0x182fe40000001209 */
[----:B------:R-:W-:-:S05]  /*0da0*/  SHF.R.U32.HI R9, RZ, R14, R9 ;  /* 0x0000000eff097219 */ /* 0x000fca0000011609 */
[----:B------:R-:W1:Y:S01]  /*0db0*/  LDC R17, c[0x0][0x648] ;  /* 0x00019200ff117b82 */ /* 0x000e620000000800 */
[-CC-:B--2---:R-:W-:Y:S02]  /*0dc0*/  SHF.R.U64 R25, R16, R18.reuse, R9.reuse ;  /* 0x0000001210197219 */ /* 0x184fe40000001209 */
[----:B------:R-:W-:-:S05]  /*0dd0*/  SHF.R.U32.HI R9, RZ, R18, R9 ;  /* 0x00000012ff097219 */ /* 0x000fca0000011609 */
[----:B------:R-:W2:Y:S01]  /*0de0*/  LDC R21, c[0x0][0x638] ;  /* 0x00018e00ff157b82 */ /* 0x000ea20000000800 */
[-CC-:B---3--:R-:W-:Y:S02]  /*0df0*/  SHF.R.U64 R18, R25, R26.reuse, R9.reuse ;  /* 0x0000001a19127219 */ /* 0x188fe40000001209 */
[-C--:B------:R-:W-:Y:S02]  /*0e00*/  SHF.L.U32 R3, R3, R26.reuse, RZ ;  /* 0x0000001a03037219 */ /* 0x080fe400000006ff */
[----:B------:R-:W-:Y:S01]  /*0e10*/  SHF.R.U32.HI R9, RZ, R26, R9 ;  /* 0x0000001aff097219 */ /* 0x000fe20000011609 */
[----:B------:R-:W-:Y:S01]  /*0e20*/  IMAD.MOV.U32 R8, RZ, RZ, R18 ;  /* 0x000000ffff087224 */ /* 0x000fe200078e0012 */
[----:B------:R-:W-:Y:S01]  /*0e30*/  LOP3.LUT R14, RZ, R3, RZ, 0x33, !PT ;  /* 0x00000003ff0e7212 */ /* 0x000fe200078e33ff */
[----:B------:R-:W3:Y:S01]  /*0e40*/  LDC R23, c[0x0][0x610] ;  /* 0x00018400ff177b82 */ /* 0x000ee20000000800 */
[----:B------:R-:W-:Y:S05]  /*0e50*/  @!P1 BRA `(.L_x_11) ;  /* 0x0000000000289947 */ /* 0x000fea0003800000 */
[----:B------:R-:W4:Y:S02]  /*0e60*/  LDC R3, c[0x0][0x64c] ;  /* 0x00019300ff037b82 */ /* 0x000f240000000800 */
[----:B----4-:R-:W-:-:S05]  /*0e70*/  IADD3 R3, P1, R18, R3, RZ ;  /* 0x0000000312037210 */ /* 0x010fca0007f3e0ff */
        /* <DEDUP_REMOVED lines=8> */
.L_x_11:
[----:B-1----:R-:W-:Y:S01]  /*0f00*/  SHF.R.U64 R8, R8, R17, R9 ;  /* 0x0000001108087219 */ /* 0x002fe20000001209 */
[----:B0-----:R-:W-:Y:S01]  /*0f10*/  VIADD R9, R22, 0xffffffff ;  /* 0xffffffff16097836 */ /* 0x001fe20000000000 */
[----:B------:R-:W-:Y:S02]  /*0f20*/  SHF.L.U32 R3, R19, R26, RZ ;  /* 0x0000001a13037219 */ /* 0x000fe400000006ff */
[----:B------:R-:W-:Y:S01]  /*0f30*/  LOP3.LUT R14, R25, R14, RZ, 0xc0, !PT ;  /* 0x0000000e190e7212 */ /* 0x000fe200078ec0ff */
[----:B------:R-:W-:Y:S01]  /*0f40*/  IMAD.MOV R10, RZ, RZ, -R8 ;  /* 0x000000ffff0a7224 */ /* 0x000fe200078e0a08 */
[----:B------:R-:W-:-:S03]  /*0f50*/  SEL R7, R7, R20, !P4 ;  /* 0x0000001407077207 */ /* 0x000fc60006000000 */
[----:B------:R-:W-:Y:S01]  /*0f60*/  IMAD R14, R3, R8, R14 ;  /* 0x00000008030e7224 */ /* 0x000fe200078e020e */
[----:B------:R-:W-:Y:S01]  /*0f70*/  LOP3.LUT R8, R16, R9, RZ, 0xc0, !PT ;  /* 0x0000000910087212 */ /* 0x000fe200078ec0ff */
[----:B--2---:R-:W-:Y:S02]  /*0f80*/  IMAD R3, R10, R21, R18 ;  /* 0x000000150a037224 */ /* 0x004fe400078e0212 */
[----:B---3--:R-:W-:Y:S02]  /*0f90*/  IMAD R7, R14, R23, R7 ;  /* 0x000000170e077224 */ /* 0x008fe400078e0207 */
[----:B------:R-:W-:Y:S02]  /*0fa0*/  IMAD R8, R3, R22, R8 ;  /* 0x0000001603087224 */ /* 0x000fe400078e0208 */
[----:B------:R-:W-:-:S03]  /*0fb0*/  IMAD.MOV.U32 R10, RZ, RZ, 0x1 ;  /* 0x00000001ff0a7424 */ /* 0x000fc600078e00ff */
[----:B------:R-:W-:Y:S02]  /*0fc0*/  SEL R12, R8, R7, !P4 ;  /* 0x00000007080c7207 */ /* 0x000fe40006000000 */
[----:B------:R-:W-:-:S07]  /*0fd0*/  SEL R11, R7, R8, !P4 ;  /* 0x00000008070b7207 */ /* 0x000fce0006000000 */
.L_x_9:
[----:B------:R-:W-:-:S08]  /*0fe0*/  NOP ;  /* 0x0000000000007918 */ /* 0x000fd00000000000 */
[----:B------:R-:W0:Y:S02]  /*0ff0*/  USETMAXREG.TRY_ALLOC.CTAPOOL UP0, 0xe8 ;  /* 0x000000e8000079c8 */ /* 0x000e240008000600 */
[----:B0-----:R-:W-:-:S13]  /*1000*/  PLOP3.LUT P1, PT, PT, PT, UP0, 0x80, 0x0 ;  /* 0x000000000000781c */ /* 0x001fda0003f2f008 */
[----:B------:R-:W-:Y:S05]  /*1010*/  @!P1 BRA `(.L_x_9) ;  /* 0xfffffffc00f09947 */ /* 0x000fea000383ffff */
[----:B------:R-:W-:Y:S01]  /*1020*/  ULDC.64 UR4, c[0x0][0x598] ;  /* 0x0001660000047ab9 */ /* 0x000fe20000000a00 */
[----:B------:R-:W-:Y:S01]  /*1030*/  ULDC.64 UR16, c[0x0][0x208] ;  /* 0x0000820000107ab9 */ /* 0x000fe20000000a00 */
[----:B------:R-:W-:-:S04]  /*1040*/  ISETP.NE.U32.AND P1, PT, RZ, UR4, PT ;  /* 0x00000004ff007c0c */ /* 0x000fc8000bf25070 */
[----:B------:R-:W-:-:S13]  /*1050*/  ISETP.NE.AND.EX P1, PT, RZ, UR5, PT, P1 ;  /* 0x00000005ff007c0c */ /* 0x000fda000bf25310 */
[----:B------:R-:W-:Y:S05]  /*1060*/  @!P1 BRA `(.L_x_12) ;  /* 0x00000000001c9947 */ /* 0x000fea0003800000 */
[----:B------:R-:W0:Y:S02]  /*1070*/  LDC.64 R8, c[0x0][0x598] ;  /* 0x00016600ff087b82 */ /* 0x000e240000000a00 */
[----:B0-----:R-:W2:Y:S02]  /*1080*/  LDG.E.64 R8, desc[UR16][R8.64] ;  /* 0x0000001008087981 */ /* 0x001ea4000c1e1b00 */
[----:B--2---:R-:W-:-:S04]  /*1090*/  ISETP.NE.U32.AND P1, PT, R8, RZ, PT ;  /* 0x000000ff0800720c */ /* 0x004fc80003f25070 */
[----:B------:R-:W-:-:S13]  /*10a0*/  ISETP.NE.AND.EX P1, PT, R9, RZ, PT, P1 ;  /* 0x000000ff0900720c */ /* 0x000fda0003f25310 */
[----:B------:R-:W-:Y:S05]  /*10b0*/  @!P1 BRA `(.L_x_12) ;  /* 0x0000000000089947 */ /* 0x000fea0003800000 */
[----:B------:R0:W5:Y:S01]  /*10c0*/  LD.E R3, desc[UR16][R8.64] ;  /* 0x0000001008037980 */ /* 0x000162000c101900 */
[----:B------:R-:W-:Y:S05]  /*10d0*/  BRA `(.L_x_13) ;  /* 0x0000000000207947 */ /* 0x000fea0003800000 */
.L_x_12:
[----:B------:R-:W-:Y:S02]  /*10e0*/  ULDC.64 UR4, c[0x0][0x588] ;  /* 0x0001620000047ab9 */ /* 0x000fe40000000a00 */
[----:B------:R-:W-:-:S04]  /*10f0*/  ISETP.NE.U32.AND P1, PT, RZ, UR4, PT ;  /* 0x00000004ff007c0c */ /* 0x000fc8000bf25070 */
[----:B------:R-:W-:-:S13]  /*1100*/  ISETP.NE.AND.EX P1, PT, RZ, UR5, PT, P1 ;  /* 0x00000005ff007c0c */ /* 0x000fda000bf25310 */
[----:B------:R-:W-:Y:S05]  /*1110*/  @!P1 BRA `(.L_x_14) ;  /* 0x00000000000c9947 */ /* 0x000fea0003800000 */
[----:B------:R-:W0:Y:S02]  /*1120*/  LDC.64 R8, c[0x0][0x588] ;  /* 0x00016200ff087b82 */ /* 0x000e240000000a00 */
[----:B0-----:R1:W5:Y:S01]  /*1130*/  LDG.E R3, desc[UR16][R8.64] ;  /* 0x0000001008037981 */ /* 0x001362000c1e1900 */
[----:B------:R-:W-:Y:S05]  /*1140*/  BRA `(.L_x_13) ;  /* 0x0000000000047947 */ /* 0x000fea0003800000 */
.L_x_14:
[----:B------:R-:W2:Y:S02]  /*1150*/  LDC R3, c[0x0][0x580] ;  /* 0x00016000ff037b82 */ /* 0x000ea40000000800 */
.L_x_13:
[----:B------:R-:W-:Y:S02]  /*1160*/  ULDC.64 UR4, c[0x0][0x5a0] ;  /* 0x0001680000047ab9 */ /* 0x000fe40000000a00 */
[----:B------:R-:W-:-:S04]  /*1170*/  ISETP.NE.U32.AND P1, PT, RZ, UR4, PT ;  /* 0x00000004ff007c0c */ /* 0x000fc8000bf25070 */
[----:B------:R-:W-:-:S13]  /*1180*/  ISETP.NE.AND.EX P1, PT, RZ, UR5, PT, P1 ;  /* 0x00000005ff007c0c */ /* 0x000fda000bf25310 */
[----:B------:R-:W-:Y:S05]  /*1190*/  @!P1 BRA `(.L_x_15) ;  /* 0x00000000001c9947 */ /* 0x000fea0003800000 */
[----:B01----:R-:W0:Y:S02]  /*11a0*/  LDC.64 R8, c[0x0][0x5a0] ;  /* 0x00016800ff087b82 */ /* 0x003e240000000a00 */
[----:B0-----:R-:W3:Y:S02]  /*11b0*/  LDG.E.64 R8, desc[UR16][R8.64] ;  /* 0x0000001008087981 */ /* 0x001ee4000c1e1b00 */
[----:B---3--:R-:W-:-:S04]  /*11c0*/  ISETP.NE.U32.AND P1, PT, R8, RZ, PT ;  /* 0x000000ff0800720c */ /* 0x008fc80003f25070 */
[----:B------:R-:W-:-:S13]  /*11d0*/  ISETP.NE.AND.EX P1, PT, R9, RZ, PT, P1 ;  /* 0x000000ff0900720c */ /* 0x000fda0003f25310 */
[----:B------:R-:W-:Y:S05]  /*11e0*/  @!P1 BRA `(.L_x_15) ;  /* 0x0000000000089947 */ /* 0x000fea0003800000 */
[----:B------:R0:W5:Y:S01]  /*11f0*/  LD.E R7, desc[UR16][R8.64] ;  /* 0x0000001008077980 */ /* 0x000162000c101900 */
[----:B------:R-:W-:Y:S05]  /*1200*/  BRA `(.L_x_16) ;  /* 0x0000000000207947 */ /* 0x000fea0003800000 */
.L_x_15:
[----:B------:R-:W-:Y:S02]  /*1210*/  ULDC.64 UR4, c[0x0][0x590] ;  /* 0x0001640000047ab9 */ /* 0x000fe40000000a00 */
[----:B------:R-:W-:-:S04]  /*1220*/  ISETP.NE.U32.AND P1, PT, RZ, UR4, PT ;  /* 0x00000004ff007c0c */ /* 0x000fc8000bf25070 */
[----:B------:R-:W-:-:S13]  /*1230*/  ISETP.NE.AND.EX P1, PT, RZ, UR5, PT, P1 ;  /* 0x00000005ff007c0c */ /* 0x000fda000bf25310 */
[----:B------:R-:W-:Y:S05]  /*1240*/  @!P1 BRA `(.L_x_17) ;  /* 0x00000000000c9947 */ /* 0x000fea0003800000 */
[----:B01----:R-:W0:Y:S02]  /*1250*/  LDC.64 R8, c[0x0][0x590] ;  /* 0x00016400ff087b82 */ /* 0x003e240000000a00 */
[----:B0-----:R1:W5:Y:S01]  /*1260*/  LDG.E R7, desc[UR16][R8.64] ;  /* 0x0000001008077981 */ /* 0x001362000c1e1900 */
[----:B------:R-:W-:Y:S05]  /*1270*/  BRA `(.L_x_16) ;  /* 0x0000000000047947 */ /* 0x000fea0003800000 */
.L_x_17:
[----:B------:R-:W3:Y:S02]  /*1280*/  LDC R7, c[0x0][0x584] ;  /* 0x00016100ff077b82 */ /* 0x000ee40000000800 */
.L_x_16:
[----:B------:R-:W-:-:S13]  /*1290*/  LOP3.LUT P1, RZ, R10, 0xff, RZ, 0xc0, !PT ;  /* 0x000000ff0aff7812 */ /* 0x000fda000782c0ff */
[----:B------:R-:W-:Y:S05]  /*12a0*/  @!P1 EXIT ;  /* 0x000000000000994d */ /* 0x000fea0003800000 */
[----:B------:R-:W-:Y:S01]  /*12b0*/  ULDC UR4, c[0x0][0x28c] ;  /* 0x0000a30000047ab9 */ /* 0x000fe20000000800 */
[----:B------:R-:W-:Y:S01]  /*12c0*/  LOP3.LUT R81, R2, 0x1, RZ, 0xfc, !PT ;  /* 0x0000000102517812 */ /* 0x000fe200078efcff */
[----:B------:R-:W-:-:S04]  /*12d0*/  UIADD3 UR4, UR4, 0x3f, URZ ;  /* 0x0000003f04047890 */ /* 0x000fc8000fffe03f */
[----:B------:R-:W-:-:S04]  /*12e0*/  USHF.R.S32.HI UR5, URZ, 0x1f, UR4 ;  /* 0x0000001f3f057899 */ /* 0x000fc80008011404 */
[----:B------:R-:W-:-:S03]  /*12f0*/  ULEA.HI UR5, UR5, UR4, URZ, 0x6 ;  /* 0x0000000405057291 */ /* 0x000fc6000f8f303f */
[----:B------:R-:W-:Y:S01]  /*1300*/  UMOV UR4, URZ ;  /* 0x0000003f00047c82 */ /* 0x000fe20008000000 */
[----:B------:R-:W-:-:S03]  /*1310*/  USHF.R.S32.HI UR9, URZ, 0x6, UR5 ;  /* 0x000000063f097899 */ /* 0x000fc60008011405 */
[----:B------:R-:W-:-:S09]  /*1320*/  UMOV UR5, URZ ;  /* 0x0000003f00057c82 */ /* 0x000fd20008000000 */
.L_x_108:
[----:B01----:R-:W-:Y:S01]  /*1330*/  LOP3.LUT R8, R0, 0x80, RZ, 0xc0, !PT ;  /* 0x0000008000087812 */ /* 0x003fe200078ec0ff */
[----:B------:R-:W0:Y:S01]  /*1340*/  S2UR UR13, SR_CgaCtaId ;  /* 0x00000000000d79c3 */ /* 0x000e220000008800 */
[----:B------:R-:W-:Y:S01]  /*1350*/  UMOV UR12, 0x400 ;  /* 0x00000400000c7882 */ /* 0x000fe20000000000 */
[----:B------:R-:W-:Y:S01]  /*1360*/  UMOV UR6, URZ ;  /* 0x0000003f00067c82 */ /* 0x000fe20008000000 */
[----:B------:R-:W-:Y:S01]  /*1370*/  SHF.R.U32.HI R8, RZ, 0x7, R8 ;  /* 0x00000007ff087819 */ /* 0x000fe20000011608 */
[----:B------:R-:W-:Y:S01]  /*1380*/  UMOV UR7, URZ ;  /* 0x0000003f00077c82 */ /* 0x000fe20008000000 */
[----:B------:R-:W-:Y:S01]  /*1390*/  UMOV UR18, UR5 ;  /* 0x0000000500127c82 */ /* 0x000fe20008000000 */
[----:B------:R-:W-:Y:S02]  /*13a0*/  CS2R R14, SRZ ;  /* 0x00000000000e7805 */ /* 0x000fe4000001ff00 */
[----:B------:R-:W-:Y:S01]  /*13b0*/  CS2R R16, SRZ ;  /* 0x0000000000107805 */ /* 0x000fe2000001ff00 */
[----:B------:R-:W1:Y:S01]  /*13c0*/  LDC R9, c[0x0][0x28c] ;  /* 0x0000a300ff097b82 */ /* 0x000e620000000800 */
[----:B----4-:R-:W4:Y:S01]  /*13d0*/  SHFL.IDX PT, R8, R8, RZ, 0x1f ;  /* 0x00001fff08087589 */ /* 0x010f2200000e0000 */
[----:B------:R-:W-:-:S02]  /*13e0*/  CS2R R18, SRZ ;  /* 0x0000000000127805 */ /* 0x000fc4000001ff00 */
[----:B------:R-:W-:Y:S02]  /*13f0*/  CS2R R20, SRZ ;  /* 0x0000000000147805 */ /* 0x000fe4000001ff00 */
[----:B------:R-:W-:Y:S02]  /*1400*/  CS2R R56, SRZ ;  /* 0x0000000000387805 */ /* 0x000fe4000001ff00 */
[----:B------:R-:W-:Y:S02]  /*1410*/  CS2R R58, SRZ ;  /* 0x00000000003a7805 */ /* 0x000fe4000001ff00 */
[----:B------:R-:W-:Y:S02]  /*1420*/  CS2R R60, SRZ ;  /* 0x00000000003c7805 */ /* 0x000fe4000001ff00 */
[----:B------:R-:W-:Y:S02]  /*1430*/  CS2R R62, SRZ ;  /* 0x00000000003e7805 */ /* 0x000fe4000001ff00 */
[----:B------:R-:W-:-:S02]  /*1440*/  CS2R R64, SRZ ;  /* 0x0000000000407805 */ /* 0x000fc4000001ff00 */
[----:B------:R-:W-:Y:S02]  /*1450*/  CS2R R66, SRZ ;  /* 0x0000000000427805 */ /* 0x000fe4000001ff00 */
[----:B------:R-:W-:Y:S01]  /*1460*/  CS2R R68, SRZ ;  /* 0x0000000000447805 */ /* 0x000fe2000001ff00 */
[----:B------:R-:W-:Y:S01]  /*1470*/  IMAD.MOV.U32 R70, RZ, RZ, RZ ;  /* 0x000000ffff467224 */ /* 0x000fe200078e00ff */
[----:B------:R-:W-:Y:S02]  /*1480*/  CS2R R72, SRZ ;  /* 0x0000000000487805 */ /* 0x000fe4000001ff00 */
[----:B------:R-:W-:Y:S02]  /*1490*/  CS2R R74, SRZ ;  /* 0x00000000004a7805 */ /* 0x000fe4000001ff00 */
[----:B------:R-:W-:Y:S02]  /*14a0*/  CS2R R76, SRZ ;  /* 0x00000000004c7805 */ /* 0x000fe4000001ff00 */
[----:B------:R-:W-:Y:S01]  /*14b0*/  CS2R R78, SRZ ;  /* 0x00000000004e7805 */ /* 0x000fe2000001ff00 */
[----:B------:R-:W-:Y:S01]  /*14c0*/  IMAD.MOV.U32 R80, RZ, RZ, RZ ;  /* 0x000000ffff507224 */ /* 0x000fe200078e00ff */
[----:B------:R-:W-:Y:S01]  /*14d0*/  CS2R R24, SRZ ;  /* 0x0000000000187805 */ /* 0x000fe2000001ff00 */
[----:B--2---:R-:W-:Y:S01]  /*14e0*/  IMAD.U32 R22, RZ, RZ, UR4 ;  /* 0x00000004ff167e24 */ /* 0x004fe2000f8e00ff */
[----:B------:R-:W-:-:S02]  /*14f0*/  CS2R R26, SRZ ;  /* 0x00000000001a7805 */ /* 0x000fc4000001ff00 */
[----:B------:R-:W-:Y:S02]  /*1500*/  CS2R R28, SRZ ;  /* 0x00000000001c7805 */ /* 0x000fe4000001ff00 */
[----:B------:R-:W-:Y:S02]  /*1510*/  CS2R R30, SRZ ;  /* 0x00000000001e7805 */ /* 0x000fe4000001ff00 */
[----:B------:R-:W-:Y:S02]  /*1520*/  CS2R R32, SRZ ;  /* 0x0000000000207805 */ /* 0x000fe4000001ff00 */
[----:B------:R-:W-:Y:S02]  /*1530*/  CS2R R34, SRZ ;  /* 0x0000000000227805 */ /* 0x000fe4000001ff00 */
[----:B-1----:R-:W-:Y:S02]  /*1540*/  ISETP.GE.AND P1, PT, R9, 0x1, PT ;  /* 0x000000010900780c */ /* 0x002fe40003f26270 */
[----:B------:R-:W-:-:S02]  /*1550*/  CS2R R36, SRZ ;  /* 0x0000000000247805 */ /* 0x000fc4000001ff00 */
[----:B----4-:R-:W-:Y:S02]  /*1560*/  R2UR UR8, R8 ;  /* 0x00000000080872ca */ /* 0x010fe400000e0000 */
[----:B------:R-:W-:Y:S02]  /*1570*/  CS2R R38, SRZ ;  /* 0x0000000000267805 */ /* 0x000fe4000001ff00 */
[----:B------:R-:W-:Y:S02]  /*1580*/  CS2R R40, SRZ ;  /* 0x0000000000287805 */ /* 0x000fe4000001ff00 */
[----:B------:R-:W-:Y:S02]  /*1590*/  CS2R R42, SRZ ;  /* 0x00000000002a7805 */ /* 0x000fe4000001ff00 */
[----:B------:R-:W-:Y:S02]  /*15a0*/  CS2R R44, SRZ ;  /* 0x00000000002c7805 */ /* 0x000fe4000001ff00 */
[----:B------:R-:W-:-:S02]  /*15b0*/  CS2R R46, SRZ ;  /* 0x00000000002e7805 */ /* 0x000fc4000001ff00 */
[----:B------:R-:W-:Y:S02]  /*15c0*/  CS2R R48, SRZ ;  /* 0x0000000000307805 */ /* 0x000fe4000001ff00 */
[----:B------:R-:W-:Y:S02]  /*15d0*/  CS2R R50, SRZ ;  /* 0x0000000000327805 */ /* 0x000fe4000001ff00 */
[----:B------:R-:W-:Y:S02]  /*15e0*/  CS2R R52, SRZ ;  /* 0x0000000000347805 */ /* 0x000fe4000001ff00 */
[----:B------:R-:W-:Y:S01]  /*15f0*/  CS2R R54, SRZ ;  /* 0x0000000000367805 */ /* 0x000fe2000001ff00 */
[----:B------:R-:W-:-:S04]  /*1600*/  ULEA.HI UR10, UR8, UR8, URZ, 0x1 ;  /* 0x00000008080a7291 */ /* 0x000fc8000f8f083f */
[----:B------:R-:W-:Y:S02]  /*1610*/  ULOP3.LUT UR11, UR10, 0xffffe, URZ, 0xc0, !UPT ;  /* 0x000ffffe0a0b7892 */ /* 0x000fe4000f8ec03f */
[----:B0-----:R-:W-:Y:S02]  /*1620*/  ULEA UR10, UR13, UR12, 0x18 ;  /* 0x0000000c0d0a7291 */ /* 0x001fe4000f8ec03f */
[----:B------:R-:W-:-:S03]  /*1630*/  UIADD3 UR11, UR8, -UR11, URZ ;  /* 0x8000000b080b7290 */ /* 0x000fc6000fffe03f */
[----:B------:R-:W-:Y:S01]  /*1640*/  UMOV UR8, URZ ;  /* 0x0000003f00087c82 */ /* 0x000fe20008000000 */
[----:B------:R-:W-:-:S04]  /*1650*/  ULEA UR11, UR11, UR10, 0xc ;  /* 0x0000000a0b0b7291 */ /* 0x000fc8000f8e603f */
[----:B------:R-:W-:-:S04]  /*1660*/  UIADD3 UR11, UR11, 0x200, URZ ;  /* 0x000002000b0b7890 */ /* 0x000fc8000fffe03f */
[----:B------:R-:W-:-:S04]  /*1670*/  USHF.R.U32.HI UR11, URZ, 0x4, UR11 ;  /* 0x000000043f0b7899 */ /* 0x000fc8000801160b */
[----:B------:R-:W-:Y:S01]  /*1680*/  ULOP3.LUT UR11, UR11, 0x3fff, URZ, 0xc0, !UPT ;  /* 0x00003fff0b0b7892 */ /* 0x000fe2000f8ec03f */
[----:B------:R-:W-:Y:S11]  /*1690*/  @!P1 BRA `(.L_x_18) ;  /* 0x0000000400709947 */ /* 0x000ff60003800000 */
[----:B------:R-:W-:-:S13]  /*16a0*/  ISETP.NE.AND P2, PT, R81, 0x3, PT ;  /* 0x000000035100780c */ /* 0x000fda0003f45270 */
[----:B------:R-:W-:Y:S05]  /*16b0*/  @!P2 BRA `(.L_x_19) ;  /* 0x000000000004a947 */ /* 0x000fea0003800000 */
[----:B------:R-:W-:Y:S01]  /*16c0*/  BPT.TRAP 0x1 ;  /* 0x000000040000795c */ /* 0x000fe20000300000 */
.L_x_19:
[----:B------:R-:W-:Y:S01]  /*16d0*/  ULEA UR6, UR5, UR10, 0x3 ;  /* 0x0000000a05067291 */ /* 0x000fe2000f8e183f */
[----:B------:R-:W-:-:S05]  /*16e0*/  IMAD.U32 R8, RZ, RZ, UR4 ;  /* 0x00000004ff087e24 */ /* 0x000fca000f8e00ff */
[----:B------:R-:W-:-:S04]  /*16f0*/  SHF.L.U32 R8, R8, 0x1f, RZ ;  /* 0x0000001f08087819 */ /* 0x000fc800000006ff */
[----:B------:R0:W1:Y:S01]  /*1700*/  SYNCS.PHASECHK.TRANS64.TRYWAIT P1, [UR6], R8 ;  /* 0x00000008ff0075a7 */ /* 0x0000620008020146 */
[----:B------:R-:W-:Y:S05]  /*1710*/  @!P2 BRA `(.L_x_20) ;  /* 0x000000000004a947 */ /* 0x000fea0003800000 */
[----:B------:R-:W-:Y:S01]  /*1720*/  BPT.TRAP 0x1 ;  /* 0x000000040000795c */ /* 0x000fe20000300000 */
.L_x_20:
[----:B-1----:R-:W-:Y:S05]  /*1730*/  @P1 BRA `(.L_x_21) ;  /* 0x0000000000081947 */ /* 0x002fea0003800000 */
[----:B------:R-:W1:Y:S02]  /*1740*/  SYNCS.PHASECHK.TRANS64.TRYWAIT P1, [UR6], R8 ;  /* 0x00000008ff0075a7 */ /* 0x000e640008020146 */
[----:B-1----:R-:W-:Y:S05]  /*1750*/  @!P1 BRA `(.L_x_22) ;  /* 0x0000005c000c9947 */ /* 0x002fea0003800000 */
.L_x_21:
[----:B------:R-:W-:Y:S01]  /*1760*/  UIADD3 UR6, UR10, 0x24200, URZ ;  /* 0x000242000a067890 */ /* 0x000fe2000fffe03f */
[----:B------:R-:W-:Y:S01]  /*1770*/  WARPGROUP.ARRIVE ;  /* 0x00000000000079c5 */ /* 0x000fe20000000000 */
[----:B------:R-:W-:Y:S01]  /*1780*/  ULOP3.LUT UR12, UR11, 0x10000, URZ, 0xfc, !UPT ;  /* 0x000100000b0c7892 */ /* 0x000fe2000f8efc3f */
[----:B------:R-:W-:Y:S01]  /*1790*/  CS2R R14, SRZ ;  /* 0x00000000000e7805 */ /* 0x000fe2000001ff00 */
[----:B------:R-:W-:Y:S01]  /*17a0*/  USHF.R.U32.HI UR6, URZ, 0x4, UR6 ;  /* 0x000000043f067899 */ /* 0x000fe20008011606 */
[----:B------:R-:W-:Y:S01]  /*17b0*/  CS2R R16, SRZ ;  /* 0x0000000000107805 */ /* 0x000fe2000001ff00 */
[----:B------:R-:W-:Y:S01]  /*17c0*/  ULEA UR12, UR5, UR12, 0x9 ;  /* 0x0000000c050c7291 */ /* 0x000fe2000f8e483f */
[----:B------:R-:W-:Y:S01]  /*17d0*/  CS2R R18, SRZ ;  /* 0x0000000000127805 */ /* 0x000fe2000001ff00 */
[----:B------:R-:W-:Y:S01]  /*17e0*/  ULOP3.LUT UR6, UR6, 0x3fff, URZ, 0xc0, !UPT ;  /* 0x00003fff06067892 */ /* 0x000fe2000f8ec03f */
[----:B------:R-:W-:Y:S01]  /*17f0*/  CS2R R20, SRZ ;  /* 0x0000000000147805 */ /* 0x000fe2000001ff00 */
[----:B------:R-:W-:Y:S01]  /*1800*/  UMOV UR13, 0x80000020 ;  /* 0x80000020000d7882 */ /* 0x000fe20000000000 */
[----:B------:R-:W-:Y:S01]  /*1810*/  UMOV UR15, 0x80000020 ;  /* 0x80000020000f7882 */ /* 0x000fe20000000000 */
[----:B------:R-:W-:Y:S01]  /*1820*/  ULOP3.LUT UR6, UR6, 0x10000, URZ, 0xfc, !UPT ;  /* 0x0001000006067892 */ /* 0x000fe2000f8efc3f */
[----:B------:R-:W-:Y:S01]  /*1830*/  CS2R R56, SRZ ;  /* 0x0000000000387805 */ /* 0x000fe2000001ff00 */
[----:B------:R-:W-:Y:S01]  /*1840*/  ULDC UR7, c[0x0][0x50c] ;  /* 0x0001430000077ab9 */ /* 0x000fe20000000800 */
[----:B------:R-:W-:Y:S01]  /*1850*/  CS2R R58, SRZ ;  /* 0x00000000003a7805 */ /* 0x000fe2000001ff00 */
[----:B------:R-:W-:Y:S01]  /*1860*/  ULEA UR14, UR5, UR6, 0x8 ;  /* 0x00000006050e7291 */ /* 0x000fe2000f8e403f */
[----:B------:R-:W-:Y:S01]  /*1870*/  CS2R R60, SRZ ;  /* 0x00000000003c7805 */ /* 0x000fe2000001ff00 */
[----:B------:R-:W-:Y:S01]  /*1880*/  UISETP.NE.AND UP0, UPT, UR7, 0x2, UPT ;  /* 0x000000020700788c */ /* 0x000fe2000bf05270 */
[----:B------:R-:W-:Y:S01]  /*1890*/  CS2R R62, SRZ ;  /* 0x00000000003e7805 */ /* 0x000fe2000001ff00 */
[----:B------:R-:W-:Y:S01]  /*18a0*/  UMOV UR6, 0x2 ;  /* 0x0000000200067882 */ /* 0x000fe20000000000 */
[----:B------:R-:W-:Y:S01]  /*18b0*/  CS2R R64, SRZ ;  /* 0x0000000000407805 */ /* 0x000fe2000001ff00 */
[----:B------:R-:W-:Y:S01]  /*18c0*/  USEL UR7, URZ, 0x1, UP0 ;  /* 0x000000013f077887 */ /* 0x000fe20008000000 */
[----:B------:R-:W-:-:S02]  /*18d0*/  CS2R R66, SRZ ;  /* 0x0000000000427805 */ /* 0x000fc4000001ff00 */
[----:B------:R-:W-:Y:S01]  /*18e0*/  CS2R R68, SRZ ;  /* 0x0000000000447805 */ /* 0x000fe2000001ff00 */
[----:B------:R-:W-:Y:S01]  /*18f0*/  QGMMA.64x64x32.F32.E4M3.E4M3 R24, gdesc[UR12], RZ, !UPT ;  /* 0x00e000000c1879f3 */ /* 0x000fe2000c7008ff */
[----:B------:R-:W-:Y:S01]  /*1900*/  UIADD3 UR12, UR12, 0x2, URZ ;  /* 0x000000020c0c7890 */ /* 0x000fe2000fffe03f */
[----:B------:R-:W-:Y:S01]  /*1910*/  IMAD.MOV.U32 R70, RZ, RZ, RZ ;  /* 0x000000ffff467224 */ /* 0x000fe200078e00ff */
[----:B------:R-:W-:Y:S01]  /*1920*/  ISETP.NE.AND P1, PT, RZ, UR7, PT ;  /* 0x00000007ff007c0c */ /* 0x000fe2000bf25270 */
[----:B------:R-:W-:Y:S01]  /*1930*/  UIADD3 UR14, UR14, 0x2, URZ ;  /* 0x000000020e0e7890 */ /* 0x000fe2000fffe03f */
[----:B------:R-:W-:Y:S01]  /*1940*/  CS2R R72, SRZ ;  /* 0x0000000000487805 */ /* 0x000fe2000001ff00 */
[----:B------:R-:W-:Y:S01]  /*1950*/  UMOV UR13, 0x80000020 ;  /* 0x80000020000d7882 */ /* 0x000fe20000000000 */
[----:B------:R-:W-:Y:S01]  /*1960*/  UMOV UR15, 0x80000020 ;  /* 0x80000020000f7882 */ /* 0x000fe20000000000 */
[----:B------:R-:W-:Y:S02]  /*1970*/  CS2R R74, SRZ ;  /* 0x00000000004a7805 */ /* 0x000fe4000001ff00 */
[----:B------:R-:W-:-:S02]  /*1980*/  CS2R R76, SRZ ;  /* 0x00000000004c7805 */ /* 0x000fc4000001ff00 */
[----:B------:R-:W-:Y:S01]  /*1990*/  CS2R R78, SRZ ;  /* 0x00000000004e7805 */ /* 0x000fe2000001ff00 */
[----:B------:R-:W-:Y:S01]  /*19a0*/  IMAD.MOV.U32 R80, RZ, RZ, RZ ;  /* 0x000000ffff507224 */ /* 0x000fe200078e00ff */
[----:B------:R-:W-:Y:S02]  /*19b0*/  QGMMA.64x64x32.F32.E4M3.E4M3 R24, gdesc[UR12], R24, gsb0 ;  /* 0x00e000000c1879f3 */ /* 0x000fe40008000818 */
[----:B------:R-:W-:Y:S05]  /*19c0*/  @!P1 BRA `(.L_x_23) ;  /* 0x0000000000889947 */ /* 0x000fea0003800000 */
[----:B------:R-:W-:Y:S02]  /*19d0*/  WARPGROUP.DEPBAR.LE gsb0, 0x0 ;  /* 0x00008000000079c5 */ /* 0x000fe40000010000 */
[----:B------:R-:W-:-:S01]  /*19e0*/  FADD R79, RZ, R24 ;  /* 0x00000018ff4f7221 */ /* 0x000fc20000000000 */
[----:B------:R-:W-:Y:S01]  /*19f0*/  FADD R80, RZ, R25 ;  /* 0x00000019ff507221 */ /* 0x000fe20000000000 */
        /* <DEDUP_REMOVED lines=30> */
[----:B------:R-:W-:-:S06]  /*1be0*/  UMOV UR6, URZ ;  /* 0x0000003f00067c82 */ /* 0x000fcc0008000000 */
.L_x_23:
[----:B------:R-:W-:-:S04]  /*1bf0*/  UIADD3 UR18, UR5, 0x1, URZ ;  /* 0x0000000105127890 */ /* 0x000fc8000fffe03f */
[----:B------:R-:W-:-:S04]  /*1c00*/  UISETP.NE.AND UP0, UPT, UR18, 0x12, UPT ;  /* 0x000000121200788c */ /* 0x000fc8000bf05270 */
[----:B------:R-:W-:Y:S02]  /*1c10*/  USEL UR8, URZ, 0x1, UP0 ;  /* 0x000000013f087887 */ /* 0x000fe40008000000 */
[----:B------:R-:W-:Y:S02]  /*1c20*/  USEL UR18, UR18, URZ, UP0 ;  /* 0x0000003f12127287 */ /* 0x000fe40008000000 */
[----:B------:R-:W-:-:S06]  /*1c30*/  ULOP3.LUT UR8, UR4, UR8, URZ, 0x3c, !UPT ;  /* 0x0000000804087292 */ /* 0x000fcc000f8e3c3f */
[----:B------:R-:W-:Y:S01]  /*1c40*/  IMAD.U32 R22, RZ, RZ, UR8 ;  /* 0x00000008ff167e24 */ /* 0x000fe2000f8e00ff */
[----:B------:R-:W-:-:S06]  /*1c50*/  UMOV UR8, 0x1 ;  /* 0x0000000100087882 */ /* 0x000fcc0000000000 */
.L_x_18:
[----:B------:R-:W-:-:S04]  /*1c60*/  UISETP.LT.AND UP0, UPT, UR9, 0x1, UPT ;  /* 0x000000010900788c */ /* 0x000fc8000bf01270 */
[----:B------:R-:W-:-:S04]  /*1c70*/  USEL UR12, UR9, 0x1, UP0 ;  /* 0x00000001090c7887 */ /* 0x000fc80008000000 */
[----:B------:R-:W-:-:S04]  /*1c80*/  UIADD3 UR12, UR9, -UR12, URZ ;  /* 0x8000000c090c7290 */ /* 0x000fc8000fffe03f */
[----:B------:R-:W-:-:S06]  /*1c90*/  UISETP.GE.AND UP0, UPT, UR12, 0x1, UPT ;  /* 0x000000010c00788c */ /* 0x000fcc000bf06270 */
[----:B------:R-:W-:-:S13]  /*1ca0*/  PLOP3.LUT P1, PT, PT, PT, UP0, 0x80, 0x0 ;  /* 0x000000000000781c */ /* 0x000fda0003f2f008 */
[----:B------:R-:W-:Y:S05]  /*1cb0*/  @!P1 BRA `(.L_x_24) ;  /* 0x0000000400849947 */ /* 0x000fea0003800000 */
[----:B01----:R-:W-:Y:S01]  /*1cc0*/  IMAD.U32 R8, RZ, RZ, UR12 ;  /* 0x0000000cff087e24 */ /* 0x003fe2000f8e00ff */
[----:B------:R-:W-:Y:S01]  /*1cd0*/  ULDC UR19, c[0x0][0x50c] ;  /* 0x0001430000137ab9 */ /* 0x000fe20000000800 */
[----:B------:R-:W-:-:S07]  /*1ce0*/  IMAD.U32 R9, RZ, RZ, UR5 ;  /* 0x00000005ff097e24 */ /* 0x000fce000f8e00ff */
.L_x_32:
[----:B------:R-:W-:-:S13]  /*1cf0*/  ISETP.NE.AND P2, PT, R81, 0x3, PT ;  /* 0x000000035100780c */ /* 0x000fda0003f45270 */
[----:B0-----:R-:W-:Y:S05]  /*1d00*/  @!P2 BRA `(.L_x_25) ;  /* 0x000000000004a947 */ /* 0x001fea0003800000 */
[----:B------:R-:W-:Y:S01]  /*1d10*/  BPT.TRAP 0x1 ;  /* 0x000000040000795c */ /* 0x000fe20000300000 */
.L_x_25:
[----:B------:R-:W0:Y:S01]  /*1d20*/  S2UR UR12, SR_CgaCtaId ;  /* 0x00000000000c79c3 */ /* 0x000e220000008800 */
[----:B------:R-:W-:Y:S01]  /*1d30*/  UMOV UR10, 0x400 ;  /* 0x00000400000a7882 */ /* 0x000fe20000000000 */
[----:B------:R-:W-:Y:S01]  /*1d40*/  SHF.L.U32 R10, R22, 0x1f, RZ ;  /* 0x0000001f160a7819 */ /* 0x000fe200000006ff */
[----:B0-----:R-:W-:-:S04]  /*1d50*/  ULEA UR10, UR12, UR10, 0x18 ;  /* 0x0000000a0c0a7291 */ /* 0x001fc8000f8ec03f */
[----:B------:R-:W-:-:S09]  /*1d60*/  ULEA UR12, UR18, UR10, 0x3 ;  /* 0x0000000a120c7291 */ /* 0x000fd2000f8e183f */
[----:B------:R0:W1:Y:S01]  /*1d70*/  SYNCS.PHASECHK.TRANS64.TRYWAIT P1, [UR12], R10 ;  /* 0x0000000aff0075a7 */ /* 0x000062000802014c */
[----:B------:R-:W-:Y:S05]  /*1d80*/  @!P2 BRA `(.L_x_26) ;  /* 0x000000000004a947 */ /* 0x000fea0003800000 */
[----:B------:R-:W-:Y:S01]  /*1d90*/  BPT.TRAP 0x1 ;  /* 0x000000040000795c */ /* 0x000fe20000300000 */
.L_x_26:
[----:B-1----:R-:W-:Y:S05]  /*1da0*/  @P1 BRA `(.L_x_27) ;  /* 0x0000000000081947 */ /* 0x002fea0003800000 */
[----:B------:R-:W1:Y:S02]  /*1db0*/  SYNCS.PHASECHK.TRANS64.TRYWAIT P1, [UR12], R10 ;  /* 0x0000000aff0075a7 */ /* 0x000e64000802014c */
[----:B-1----:R-:W-:Y:S05]  /*1dc0*/  @!P1 BRA `(.L_x_28) ;  /* 0x0000005400889947 */ /* 0x002fea0003800000 */
.L_x_27:
[----:B------:R-:W-:Y:S01]  /*1dd0*/  UIADD3 UR12, UR10, 0x24200, URZ ;  /* 0x000242000a0c7890 */ /* 0x000fe2000fffe03f */
[----:B------:R-:W-:Y:S01]  /*1de0*/  WARPGROUP.ARRIVE ;  /* 0x00000000000079c5 */ /* 0x000fe20000000000 */
[----:B------:R-:W-:Y:S02]  /*1df0*/  UISETP.NE.AND UP0, UPT, UR7, URZ, UPT ;  /* 0x0000003f0700728c */ /* 0x000fe4000bf05270 */
[----:B------:R-:W-:Y:S02]  /*1e00*/  USHF.R.U32.HI UR12, URZ, 0x4, UR12 ;  /* 0x000000043f0c7899 */ /* 0x000fe4000801160c */
[----:B------:R-:W-:Y:S02]  /*1e10*/  USEL UR8, UR8, URZ, !UP0 ;  /* 0x0000003f08087287 */ /* 0x000fe4000c000000 */
[----:B------:R-:W-:Y:S02]  /*1e20*/  ULOP3.LUT UR7, UR12, 0x3fff, URZ, 0xc0, !UPT ;  /* 0x00003fff0c077892 */ /* 0x000fe4000f8ec03f */
[----:B------:R-:W-:-:S02]  /*1e30*/  ULOP3.LUT UR12, UR11, 0x10000, URZ, 0xfc, !UPT ;  /* 0x000100000b0c7892 */ /* 0x000fc4000f8efc3f */
[----:B------:R-:W-:Y:S02]  /*1e40*/  ULOP3.LUT UR7, UR7, 0x10000, URZ, 0xfc, !UPT ;  /* 0x0001000007077892 */ /* 0x000fe4000f8efc3f */
[----:B------:R-:W-:Y:S02]  /*1e50*/  UISETP.NE.U32.AND UP0, UPT, UR8, URZ, UPT ;  /* 0x0000003f0800728c */ /* 0x000fe4000bf05070 */
[----:B------:R-:W-:Y:S02]  /*1e60*/  ULEA UR12, UR18, UR12, 0x9 ;  /* 0x0000000c120c7291 */ /* 0x000fe4000f8e483f */
[----:B------:R-:W-:Y:S01]  /*1e70*/  ULEA UR14, UR18, UR7, 0x8 ;  /* 0x00000007120e7291 */ /* 0x000fe2000f8e403f */
[----:B------:R-:W-:Y:S01]  /*1e80*/  UMOV UR13, 0x80000020 ;  /* 0x80000020000d7882 */ /* 0x000fe20000000000 */
[----:B------:R-:W-:Y:S01]  /*1e90*/  UMOV UR15, 0x80000020 ;  /* 0x80000020000f7882 */ /* 0x000fe20000000000 */
[----:B------:R-:W-:-:S06]  /*1ea0*/  UIADD3 UR6, UR6, 0x2, URZ ;  /* 0x0000000206067890 */ /* 0x000fcc000fffe03f */
[----:B------:R-:W-:Y:S01]  /*1eb0*/  QGMMA.64x64x32.F32.E4M3.E4M3 R24, gdesc[UR12], R24, UP0 ;  /* 0x00e000000c1879f3 */ /* 0x000fe2000bf00818 */
[----:B------:R-:W-:Y:S02]  /*1ec0*/  UIADD3 UR12, UR12, 0x2, URZ ;  /* 0x000000020c0c7890 */ /* 0x000fe4000fffe03f */
[----:B------:R-:W-:Y:S01]  /*1ed0*/  UIADD3 UR14, UR14, 0x2, URZ ;  /* 0x000000020e0e7890 */ /* 0x000fe2000fffe03f */
[----:B------:R-:W-:Y:S01]  /*1ee0*/  UMOV UR13, 0x80000020 ;  /* 0x80000020000d7882 */ /* 0x000fe20000000000 */
[----:B------:R-:W-:Y:S01]  /*1ef0*/  UMOV UR15, 0x80000020 ;  /* 0x80000020000f7882 */ /* 0x000fe20000000000 */
[----:B------:R-:W-:-:S04]  /*1f00*/  UISETP.NE.AND UP0, UPT, UR6, UR19, UPT ;  /* 0x000000130600728c */ /* 0x000fc8000bf05270 */
[----:B------:R-:W-:-:S06]  /*1f10*/  USEL UR7, URZ, 0x1, UP0 ;  /* 0x000000013f077887 */ /* 0x000fcc0008000000 */
[----:B------:R-:W-:Y:S01]  /*1f20*/  ISETP.NE.AND P1, PT, RZ, UR7, PT ;  /* 0x00000007ff007c0c */ /* 0x000fe2000bf25270 */
[----:B------:R-:W-:Y:S03]  /*1f30*/  QGMMA.64x64x32.F32.E4M3.E4M3 R24, gdesc[UR12], R24, gsb0 ;  /* 0x00e000000c1879f3 */ /* 0x000fe60008000818 */
[----:B------:R-:W-:-:S09]  /*1f40*/  WARPGROUP.DEPBAR.LE gsb0, 0x1 ;  /* 0x00008000000079c5 */ /* 0x000fd20000010100 */
[----:B------:R-:W-:Y:S05]  /*1f50*/  @!P1 BRA `(.L_x_29) ;  /* 0x0000000000889947 */ /* 0x000fea0003800000 */
[----:B------:R-:W-:Y:S02]  /*1f60*/  WARPGROUP.DEPBAR.LE gsb0, 0x0 ;  /* 0x00008000000079c5 */ /* 0x000fe40000010000 */
[----:B------:R-:W-:-:S01]  /*1f70*/  FADD R79, R24, R79 ;  /* 0x0000004f184f7221 */ /* 0x000fc20000000000 */
[----:B------:R-:W-:Y:S01]  /*1f80*/  FADD R80, R25, R80 ;  /* 0x0000005019507221 */ /* 0x000fe20000000000 */
        /* <DEDUP_REMOVED lines=30> */
[----:B------:R-:W-:-:S06]  /*2170*/  UMOV UR6, URZ ;  /* 0x0000003f00067c82 */ /* 0x000fcc0008000000 */
.L_x_29:
[----:B------:R-:W-:Y:S05]  /*2180*/  @!P2 BRA `(.L_x_30) ;  /* 0x000000000004a947 */ /* 0x000fea0003800000 */
[----:B------:R-:W-:Y:S01]  /*2190*/  BPT.TRAP 0x1 ;  /* 0x000000040000795c */ /* 0x000fe20000300000 */
.L_x_30:
[----:B01----:R-:W-:Y:S02]  /*21a0*/  @P0 LEA R10, R9, UR10, 0x3 ;  /* 0x0000000a090a0c11 */ /* 0x003fe4000f8e18ff */
[----:B------:R-:W-:-:S03]  /*21b0*/  ISETP.GT.U32.AND P1, PT, R2, 0x1, PT ;  /* 0x000000010200780c */ /* 0x000fc60003f24070 */
[----:B------:R-:W-:-:S05]  /*21c0*/  @P0 VIADD R13, R10, 0x90 ;  /* 0x000000900a0d0836 */ /* 0x000fca0000000000 */
[----:B------:R-:W-:-:S04]  /*21d0*/  @P0 PRMT R13, R6, 0x654, R13 ;  /* 0x00000654060d0816 */ /* 0x000fc8000000000d */
[----:B------:R0:W-:Y:S01]  /*21e0*/  @P0 SYNCS.ARRIVE.TRANS64.RED.A1T0 RZ, [R13+URZ], RZ ;  /* 0x000000ff0dff09a7 */ /* 0x0001e2000810043f */
[----:B------:R-:W-:Y:S05]  /*21f0*/  @P1 BRA `(.L_x_31) ;  /* 0x0000000000041947 */ /* 0x000fea0003800000 */
[----:B------:R-:W-:Y:S01]  /*2200*/  BPT.TRAP 0x1 ;  /* 0x000000040000795c */ /* 0x000fe20000300000 */
.L_x_31:
[----:B------:R-:W-:Y:S01]  /*2210*/  UIADD3 UR18, UR18, 0x1, URZ ;  /* 0x0000000112127890 */ /* 0x000fe2000fffe03f */
[C---:B------:R-:W-:Y:S01]  /*2220*/  ISETP.GT.AND P2, PT, R8.reuse, 0x1, PT ;  /* 0x000000010800780c */ /* 0x040fe20003f44270 */
[----:B------:R-:W-:Y:S02]  /*2230*/  VIADD R9, R9, 0x1 ;  /* 0x0000000109097836 */ /* 0x000fe40000000000 */
[----:B------:R-:W-:Y:S01]  /*2240*/  UISETP.NE.AND UP0, UPT, UR18, 0x12, UPT ;  /* 0x000000121200788c */ /* 0x000fe2000bf05270 */
[----:B------:R-:W-:Y:S02]  /*2250*/  VIADD R8, R8, 0xffffffff ;  /* 0xffffffff08087836 */ /* 0x000fe40000000000 */
[C---:B------:R-:W-:Y:S01]  /*2260*/  ISETP.NE.AND P1, PT, R9.reuse, 0x12, PT ;  /* 0x000000120900780c */ /* 0x040fe20003f25270 */
[----:B------:R-:W-:Y:S02]  /*2270*/  USEL UR8, URZ, 0x1, UP0 ;  /* 0x000000013f087887 */ /* 0x000fe40008000000 */
[----:B------:R-:W-:Y:S01]  /*2280*/  USEL UR18, UR18, URZ, UP0 ;  /* 0x0000003f12127287 */ /* 0x000fe20008000000 */
[----:B------:R-:W-:-:S03]  /*2290*/  SEL R9, R9, RZ, P1 ;  /* 0x000000ff09097207 */ /* 0x000fc60000800000 */
[----:B------:R-:W-:Y:S01]  /*22a0*/  LOP3.LUT R22, R22, UR8, RZ, 0x3c, !PT ;  /* 0x0000000816167c12 */ /* 0x000fe2000f8e3cff */
[----:B------:R-:W-:Y:S01]  /*22b0*/  UMOV UR8, 0x1 ;  /* 0x0000000100087882 */ /* 0x000fe20000000000 */
[----:B------:R-:W-:Y:S06]  /*22c0*/  @P2 BRA `(.L_x_32) ;  /* 0xfffffff800882947 */ /* 0x000fec000383ffff */
.L_x_24:
[----:B------:R-:W-:Y:S01]  /*22d0*/  UISETP.NE.AND UP0, UPT, UR6, URZ, UPT ;  /* 0x0000003f0600728c */ /* 0x000fe2000bf05270 */
[----:B01----:R-:W0:Y:S03]  /*22e0*/  LDC R8, c[0x0][0x28c] ;  /* 0x0000a300ff087b82 */ /* 0x003e260000000800 */
[----:B------:R-:W-:-:S06]  /*22f0*/  USEL UR6, URZ, 0x1, !UP0 ;  /* 0x000000013f067887 */ /* 0x000fcc000c000000 */
[----:B------:R-:W-:Y:S02]  /*2300*/  ISETP.NE.AND P1, PT, RZ, UR6, PT ;  /* 0x00000006ff007c0c */ /* 0x000fe4000bf25270 */
[----:B0-----:R-:W-:-:S11]  /*2310*/  ISETP.GE.AND P2, PT, R8, 0x1, PT ;  /* 0x000000010800780c */ /* 0x001fd60003f46270 */
[----:B------:R-:W-:Y:S05]  /*2320*/  @!P1 BRA `(.L_x_33) ;  /* 0x0000000000849947 */ /* 0x000fea0003800000 */
[----:B------:R-:W-:Y:S02]  /*2330*/  WARPGROUP.DEPBAR.LE gsb0, 0x0 ;  /* 0x00008000000079c5 */ /* 0x000fe40000010000 */
[----:B------:R-:W-:Y:S01]  /*2340*/  FADD R79, R24, R79 ;  /* 0x0000004f184f7221 */ /* 0x000fe20000000000 */
        /* <DEDUP_REMOVED lines=30> */
[----:B------:R-:W-:-:S07]  /*2530*/  FADD R14, R14, R55 ;  /* 0x000000370e0e7221 */ /* 0x000fce0000000000 */
.L_x_33:
[----:B------:R-:W-:Y:S02]  /*2540*/  WARPGROUP.DEPBAR.LE gsb0, 0x0 ;  /* 0x00008000000079c5 */ /* 0x000fe40000010000 */
[----:B------:R-:W-:Y:S05]  /*2550*/  @!P2 BRA `(.L_x_34) ;  /* 0x000000000050a947 */ /* 0x000fea0003800000 */
[----:B------:R-:W-:-:S13]  /*2560*/  ISETP.NE.AND P1, PT, R81, 0x3, PT ;  /* 0x000000035100780c */ /* 0x000fda0003f25270 */
[----:B------:R-:W-:Y:S05]  /*2570*/  @!P1 BRA `(.L_x_35) ;  /* 0x0000000000049947 */ /* 0x000fea0003800000 */
[----:B------:R-:W-:Y:S01]  /*2580*/  BPT.TRAP 0x1 ;  /* 0x000000040000795c */ /* 0x000fe20000300000 */
.L_x_35:
[----:B------:R-:W-:Y:S01]  /*2590*/  BSSY B0, `(.L_x_36) ;  /* 0x000000e000007945 */ /* 0x000fe20003800000 */
[----:B------:R-:W-:-:S03]  /*25a0*/  ISETP.GT.U32.AND P1, PT, R2, 0x1, PT ;  /* 0x000000010200780c */ /* 0x000fc60003f24070 */
[----:B------:R-:W-:Y:S10]  /*25b0*/  @!P0 BRA `(.L_x_37) ;  /* 0x00000000002c8947 */ /* 0x000ff40003800000 */
[----:B------:R-:W-:-:S04]  /*25c0*/  UISETP.LT.AND UP0, UPT, UR9, 0x1, UPT ;  /* 0x000000010900788c */ /* 0x000fc8000bf01270 */
[----:B------:R-:W-:-:S04]  /*25d0*/  USEL UR8, UR9, 0x1, UP0 ;  /* 0x0000000109087887 */ /* 0x000fc80008000000 */
[----:B------:R-:W-:-:S04]  /*25e0*/  UIADD3 UR8, UR5, UR9, -UR8 ;  /* 0x0000000905087290 */ /* 0x000fc8000fffe808 */
[----:B------:R-:W-:-:S04]  /*25f0*/  UIMAD.WIDE.U32 UR6, UR8, 0x38e38e39, URZ ;  /* 0x38e38e39080678a5 */ /* 0x000fc8000f8e003f */
[----:B------:R-:W-:-:S04]  /*2600*/  USHF.R.U32.HI UR6, URZ, 0x2, UR7 ;  /* 0x000000023f067899 */ /* 0x000fc80008011607 */
[----:B------:R-:W-:-:S04]  /*2610*/  UIMAD UR8, UR6, -0x12, UR8 ;  /* 0xffffffee060878a4 */ /* 0x000fc8000f8e0208 */
[----:B------:R-:W-:-:S04]  /*2620*/  ULEA UR8, UR8, UR10, 0x3 ;  /* 0x0000000a08087291 */ /* 0x000fc8000f8e183f */
[----:B------:R-:W-:-:S06]  /*2630*/  UIADD3 UR8, UR8, 0x90, URZ ;  /* 0x0000009008087890 */ /* 0x000fcc000fffe03f */
[----:B------:R-:W-:-:S05]  /*2640*/  IMAD.U32 R9, RZ, RZ, UR8 ;  /* 0x00000008ff097e24 */ /* 0x000fca000f8e00ff */
[----:B------:R-:W-:-:S04]  /*2650*/  PRMT R8, R6, 0x654, R9 ;  /* 0x0000065406087816 */ /* 0x000fc80000000009 */
[----:B------:R0:W-:Y:S03]  /*2660*/  SYNCS.ARRIVE.TRANS64.RED.A1T0 RZ, [R8+URZ], RZ ;  /* 0x000000ff08ff79a7 */ /* 0x0001e6000810043f */
.L_x_37:
[----:B------:R-:W-:Y:S05]  /*2670*/  BSYNC B0 ;  /* 0x0000000000007941 */ /* 0x000fea0003800000 */
.L_x_36:
[----:B------:R-:W-:Y:S05]  /*2680*/  @P1 BRA `(.L_x_34) ;  /* 0x0000000000041947 */ /* 0x000fea0003800000 */
[----:B------:R-:W-:Y:S01]  /*2690*/  BPT.TRAP 0x1 ;  /* 0x000000040000795c */ /* 0x000fe20000300000 */
.L_x_34:
[----:B------:R-:W1:Y:S01]  /*26a0*/  LDC R22, c[0x0][0x288] ;  /* 0x0000a200ff167b82 */ /* 0x000e620000000800 */
[--C-:B0-----:R-:W-:Y:S01]  /*26b0*/  SHF.R.U32.HI R8, RZ, 0x2, R0.reuse ;  /* 0x00000002ff087819 */ /* 0x101fe20000011600 */
[----:B------:R-:W-:Y:S01]  /*26c0*/  IMAD.SHL.U32 R27, R12, 0x40, RZ ;  /* 0x000000400c1b7824 */ /* 0x000fe200078e00ff */
[----:B------:R-:W-:Y:S01]  /*26d0*/  SHF.R.U32.HI R13, RZ, 0x7, R0 ;  /* 0x00000007ff0d7819 */ /* 0x000fe20000011600 */
[----:B------:R-:W-:Y:S01]  /*26e0*/  UIADD3 UR5, UR9, UR5, URZ ;  /* 0x0000000509057290 */ /* 0x000fe2000fffe03f */
[----:B------:R-:W-:Y:S01]  /*26f0*/  LOP3.LUT R9, R8, 0x7, RZ, 0xc0, !PT ;  /* 0x0000000708097812 */ /* 0x000fe200078ec0ff */
[C---:B------:R-:W-:Y:S01]  /*2700*/  IMAD.SHL.U32 R12, R0.reuse, 0x2, RZ ;  /* 0x00000002000c7824 */ /* 0x040fe200078e00ff */
[----:B------:R-:W-:Y:S01]  /*2710*/  LOP3.LUT R8, R13, 0x1, RZ, 0xc0, !PT ;  /* 0x000000010d087812 */ /* 0x000fe200078ec0ff */
[----:B------:R-:W-:Y:S01]  /*2720*/  UISETP.GT.U32.AND UP0, UPT, UR5, 0x11, UPT ;  /* 0x000000110500788c */ /* 0x000fe2000bf04070 */
[C---:B------:R-:W-:Y:S01]  /*2730*/  LOP3.LUT R13, R0.reuse, 0x3, RZ, 0xc0, !PT ;  /* 0x00000003000d7812 */ /* 0x040fe200078ec0ff */
[----:B------:R-:W-:Y:S01]  /*2740*/  ULDC UR12, c[0x0][0x284] ;  /* 0x0000a100000c7ab9 */ /* 0x000fe20000000800 */
[----:B------:R-:W-:Y:S01]  /*2750*/  LOP3.LUT R10, R0, 0x60, RZ, 0xc0, !PT ;  /* 0x00000060000a7812 */ /* 0x000fe200078ec0ff */
[----:B------:R-:W-:Y:S01]  /*2760*/  UISETP.LT.U32.AND UP0, UPT, UR9, 0x12, UP0 ;  /* 0x000000120900788c */ /* 0x000fe20008701070 */
[----:B------:R-:W-:Y:S01]  /*2770*/  SHF.R.S32.HI R30, RZ, 0x1f, R71 ;  /* 0x0000001fff1e7819 */ /* 0x000fe20000011447 */
[----:B------:R-:W-:Y:S01]  /*2780*/  UISETP.GE.U32.AND UP1, UPT, UR9, 0x12, UPT ;  /* 0x000000120900788c */ /* 0x000fe2000bf26070 */
[----:B------:R-:W-:Y:S01]  /*2790*/  SHF.R.U32.HI R10, RZ, 0x1, R10 ;  /* 0x00000001ff0a7819 */ /* 0x000fe2000001160a */
[----:B------:R-:W-:Y:S01]  /*27a0*/  ULDC.64 UR10, c[0x0][0x5d0] ;  /* 0x00017400000a7ab9 */ /* 0x000fe20000000a00 */
[----:B------:R-:W-:Y:S01]  /*27b0*/  LOP3.LUT R12, R27, 0x6, R12, 0xf8, !PT ;  /* 0x000000061b0c7812 */ /* 0x000fe200078ef80c */
[----:B------:R-:W-:Y:S01]  /*27c0*/  UIMAD.WIDE.U32 UR6, UR5, 0x38e38e39, URZ ;  /* 0x38e38e39050678a5 */ /* 0x000fe2000f8e003f */
[--C-:B------:R-:W-:Y:S01]  /*27d0*/  IADD3 R25, RZ, -R10, -R9.reuse ;  /* 0x8000000aff197210 */ /* 0x100fe20007ffe809 */
[----:B------:R-:W-:Y:S01]  /*27e0*/  USEL UR8, URZ, 0x1, !UP0 ;  /* 0x000000013f087887 */ /* 0x000fe2000c000000 */
[----:B------:R-:W-:Y:S01]  /*27f0*/  IMAD.SHL.U32 R24, R8, 0x40, RZ ;  /* 0x0000004008187824 */ /* 0x000fe200078e00ff */
[----:B------:R-:W-:Y:S01]  /*2800*/  USHF.R.U32.HI UR6, URZ, 0x2, UR7 ;  /* 0x000000023f067899 */ /* 0x000fe20008011607 */
[----:B------:R-:W-:Y:S01]  /*2810*/  IMAD.WIDE R28, R11, 0x80, RZ ;  /* 0x000000800b1c7825 */ /* 0x000fe200078e02ff */
[----:B-1----:R-:W-:Y:S01]  /*2820*/  ISETP.GE.AND P1, PT, R27, R22, PT ;  /* 0x000000161b00720c */ /* 0x002fe20003f26270 */
[----:B------:R-:W-:Y:S01]  /*2830*/  ULOP3.LUT UR4, UR4, UR8, URZ, 0x3c, !UPT ;  /* 0x0000000804047292 */ /* 0x000fe2000f8e3c3f */
[----:B------:R-:W-:Y:S01]  /*2840*/  LOP3.LUT R23, R24, 0x40, R9, 0xe2, !PT ;  /* 0x0000004018177812 */ /* 0x000fe200078ee209 */
[----:B------:R-:W-:Y:S01]  /*2850*/  IMAD R26, R13, -0x2, R22 ;  /* 0xfffffffe0d1a7824 */ /* 0x000fe200078e0216 */
[----:B------:R-:W-:Y:S01]  /*2860*/  SHF.R.S32.HI R13, RZ, 0x1f, R12 ;  /* 0x0000001fff0d7819 */ /* 0x000fe2000001140c */
[----:B------:R-:W-:Y:S01]  /*2870*/  IMAD.SHL.U32 R22, R11, 0x80, RZ ;  /* 0x000000800b167824 */ /* 0x000fe200078e00ff */
[----:B------:R-:W-:Y:S01]  /*2880*/  UIMAD UR5, UR6, -0x12, UR5 ;  /* 0xffffffee060578a4 */ /* 0x000fe2000f8e0205 */
[----:B------:R-:W-:Y:S01]  /*2890*/  IMAD R25, R8, -0x40, R25 ;  /* 0xffffffc008197824 */ /* 0x000fe200078e0219 */
[----:B------:R-:W-:Y:S01]  /*28a0*/  @UP1 ULOP3.LUT UR4, UR4, 0x1, UR6, 0x78, !UPT ;  /* 0x0000000104041892 */ /* 0x000fe2000f8e7806 */
[----:B------:R-:W-:Y:S01]  /*28b0*/  IMAD R8, R30, UR10, RZ ;  /* 0x0000000a1e087c24 */ /* 0x000fe2000f8e02ff */
[----:B------:R-:W-:Y:S01]  /*28c0*/  ISETP.GE.OR P1, PT, R22, UR12, P1 ;  /* 0x0000000c16007c0c */ /* 0x000fe20008f26670 */
[----:B------:R-:W-:Y:S01]  /*28d0*/  IMAD.IADD R26, R26, 0x1, -R27 ;  /* 0x000000011a1a7824 */ /* 0x000fe200078e0a1b */
[----:B------:R-:W-:Y:S01]  /*28e0*/  IADD3 R25, -R22, UR12, R25 ;  /* 0x0000000c16197c10 */ /* 0x000fe2000fffe119 */
[C---:B------:R-:W-:Y:S01]  /*28f0*/  IMAD R11, R71.reuse, UR11, R8 ;  /* 0x0000000b470b7c24 */ /* 0x040fe2000f8e0208 */
[----:B------:R-:W-:Y:S01]  /*2900*/  LOP3.LUT R31, R28, R23, R10, 0xfe, !PT ;  /* 0x000000171c1f7212 */ /* 0x000fe200078efe0a */
[----:B------:R-:W-:-:S04]  /*2910*/  IMAD.WIDE.U32 R8, R71, UR10, R12 ;  /* 0x0000000a47087c25 */ /* 0x000fc8000f8e000c */
[----:B------:R-:W-:Y:S02]  /*2920*/  IMAD.IADD R9, R9, 0x1, R11 ;  /* 0x0000000109097824 */ /* 0x000fe400078e020b */
[----:B------:R-:W-:Y:S02]  /*2930*/  IMAD.MOV.U32 R24, RZ, RZ, -0x1 ;  /* 0xffffffffff187424 */ /* 0x000fe400078e00ff */
[----:B------:R-:W-:Y:S05]  /*2940*/  @P1 BRA `(.L_x_38) ;  /* 0x0000002400941947 */ /* 0x000fea0003800000 */
[----:B------:R-:W0:Y:S01]  /*2950*/  LDC.64 R22, c[0x0][0x5c8] ;  /* 0x00017200ff167b82 */ /* 0x000e220000000a00 */
[----:B------:R-:W-:Y:S01]  /*2960*/  ULDC.64 UR6, c[0x0][0x5c0] ;  /* 0x0001700000067ab9 */ /* 0x000fe20000000a00 */
[----:B------:R-:W-:Y:S01]  /*2970*/  BSSY B0, `(.L_x_38) ;  /* 0x0000262000007945 */ /* 0x000fe20003800000 */
[-C--:B0-----:R-:W-:Y:S02]  /*2980*/  IMAD R10, R29, R22.reuse, RZ ;  /* 0x000000161d0a7224 */ /* 0x081fe400078e02ff */
[----:B------:R-:W-:-:S04]  /*2990*/  IMAD.WIDE.U32 R8, R31, R22, R8 ;  /* 0x000000161f087225 */ /* 0x000fc800078e0008 */
[----:B------:R-:W-:Y:S01]  /*29a0*/  IMAD R11, R31, R23, R10 ;  /* 0x000000171f0b7224 */ /* 0x000fe200078e020a */
[----:B------:R-:W-:Y:S02]  /*29b0*/  LEA R10, P1, R22, R8, 0x3 ;  /* 0x00000008160a7211 */ /* 0x000fe400078218ff */
[----:B------:R-:W-:Y:S01]  /*29c0*/  IADD3 R8, P2, R8, UR6, RZ ;  /* 0x0000000608087c10 */ /* 0x000fe2000ff5e0ff */
[----:B------:R-:W-:Y:S01]  /*29d0*/  IMAD.IADD R9, R9, 0x1, R11 ;  /* 0x0000000109097824 */ /* 0x000fe200078e020b */
[----:B------:R-:W-:-:S04]  /*29e0*/  IADD3 R10, P3, R10, UR6, RZ ;  /* 0x000000060a0a7c10 */ /* 0x000fc8000ff7e0ff */
[----:B------:R-:W-:Y:S02]  /*29f0*/  LEA.HI.X R11, R22, R9, R23, 0x3, P1 ;  /* 0x00000009160b7211 */ /* 0x000fe400008f1c17 */
[----:B---3-5:R-:W-:Y:S02]  /*2a00*/  FSETP.NEU.AND P1, PT, R7, RZ, PT ;  /* 0x000000ff0700720b */ /* 0x028fe40003f2d000 */
[----:B------:R-:W-:Y:S02]  /*2a10*/  IADD3.X R9, R9, UR7, RZ, P2, !PT ;  /* 0x0000000709097c10 */ /* 0x000fe400097fe4ff */
[----:B------:R-:W-:-:S09]  /*2a20*/  IADD3.X R11, R11, UR7, RZ, P3, !PT ;  /* 0x000000070b0b7c10 */ /* 0x000fd20009ffe4ff */
[----:B------:R-:W-:Y:S05]  /*2a30*/  @!P1 BRA `(.L_x_39) ;  /* 0x0000001c00149947 */ /* 0x000fea0003800000 */
[----:B------:R-:W-:Y:S01]  /*2a40*/  ULDC.64 UR6, c[0x0][0x5b8] ;  /* 0x00016e0000067ab9 */ /* 0x000fe20000000a00 */
[----:B------:R-:W-:Y:S01]  /*2a50*/  ISETP.GE.AND P2, PT, R26, 0x1, PT ;  /* 0x000000011a00780c */ /* 0x000fe20003f46270 */
[----:B------:R-:W-:Y:S01]  /*2a60*/  IMAD R30, R30, UR6, RZ ;  /* 0x000000061e1e7c24 */ /* 0x000fe2000f8e02ff */
[----:B------:R-:W-:Y:S01]  /*2a70*/  ULDC.64 UR10, c[0x0][0x5a8] ;  /* 0x00016a00000a7ab9 */ /* 0x000fe20000000a00 */
[----:B------:R-:W-:Y:S01]  /*2a80*/  IMAD.WIDE.U32 R22, R71, UR6, R12 ;  /* 0x0000000647167c25 */ /* 0x000fe2000f8e000c */
[----:B------:R-:W-:Y:S01]  /*2a90*/  ISETP.LT.OR P5, PT, R25, 0x1, !P2 ;  /* 0x000000011900780c */ /* 0x000fe200057a1670 */
[----:B------:R-:W-:Y:S02]  /*2aa0*/  BSSY B1, `(.L_x_40) ;  /* 0x000000c000017945 */ /* 0x000fe40003800000 */
[----:B------:R-:W-:Y:S01]  /*2ab0*/  IMAD R71, R71, UR7, R30 ;  /* 0x0000000747477c24 */ /* 0x000fe2000f8e021e */
[----:B------:R-:W-:Y:S02]  /*2ac0*/  ULDC.64 UR6, c[0x0][0x5b0] ;  /* 0x00016c0000067ab9 */ /* 0x000fe40000000a00 */
[----:B------:R-:W-:-:S02]  /*2ad0*/  IMAD R27, R29, UR6, RZ ;  /* 0x000000061d1b7c24 */ /* 0x000fc4000f8e02ff */
[----:B------:R-:W-:Y:S02]  /*2ae0*/  IMAD.IADD R23, R23, 0x1, R71 ;  /* 0x0000000117177824 */ /* 0x000fe400078e0247 */
[C---:B------:R-:W-:Y:S02]  /*2af0*/  IMAD R27, R31.reuse, UR7, R27 ;  /* 0x000000071f1b7c24 */ /* 0x040fe4000f8e021b */
[----:B------:R-:W-:-:S03]  /*2b00*/  IMAD.WIDE.U32 R12, R31, UR6, R22 ;  /* 0x000000061f0c7c25 */ /* 0x000fc6000f8e0016 */
[----:B------:R-:W-:-:S04]  /*2b10*/  IADD3 R12, P1, R12, UR10, RZ ;  /* 0x0000000a0c0c7c10 */ /* 0x000fc8000ff3e0ff */
[--C-:B------:R-:W-:Y:S02]  /*2b20*/  IADD3.X R13, R13, UR11, R27.reuse, P1, !PT ;  /* 0x0000000b0d0d7c10 */ /* 0x100fe40008ffe41b */
[----:B------:R-:W-:Y:S01]  /*2b30*/  PRMT R27, RZ, 0x7610, R27 ;  /* 0x00007610ff1b7816 */ /* 0x000fe2000000001b */
[----:B------:R-:W-:Y:S06]  /*2b40*/  @P5 BRA `(.L_x_41) ;  /* 0x0000000000045947 */ /* 0x000fec0003800000 */
[----:B------:R0:W5:Y:S02]  /*2b50*/  LDG.E.U8 R27, desc[UR16][R12.64] ;  /* 0x000000100c1b7981 */ /* 0x000164000c1e1100 */
.L_x_41:
[----:B------:R-:W-:Y:S05]  /*2b60*/  BSYNC B1 ;  /* 0x0000000000017941 */ /* 0x000fea0003800000 */
.L_x_40:
[----:B-----5:R-:W-:Y:S01]  /*2b70*/  LOP3.LUT R27, R27, 0xff, RZ, 0xc0, !PT ;  /* 0x000000ff1b1b7812 */ /* 0x020fe200078ec0ff */
[----:B------:R-:W-:Y:S01]  /*2b80*/  BSSY B1, `(.L_x_42) ;  /* 0x000000c000017945 */ /* 0x000fe20003800000 */
[----:B------:R-:W-:Y:S02]  /*2b90*/  ISETP.GE.AND P1, PT, R26, 0x2, PT ;  /* 0x000000021a00780c */ /* 0x000fe40003f26270 */
[----:B------:R-:W-:Y:S02]  /*2ba0*/  F2FP.F16.E4M3.UNPACK_B R27, R27 ;  /* 0x0000001bff1b723e */ /* 0x000fe400020006ff */
[----:B------:R-:W-:-:S03]  /*2bb0*/  ISETP.LT.OR P3, PT, R25, 0x1, !P1 ;  /* 0x000000011900780c */ /* 0x000fc60004f61670 */
[----:B------:R-:W-:Y:S01]  /*2bc0*/  HADD2.F32 R30, -RZ, R27.H0_H0 ;  /* 0x2000001bff1e7230 */ /* 0x000fe20000004100 */
[----:B------:R-:W-:-:S04]  /*2bd0*/  PRMT R27, RZ, 0x7610, R27 ;  /* 0x00007610ff1b7816 */ /* 0x000fc8000000001b */
[----:B------:R-:W-:-:S04]  /*2be0*/  FMUL R30, R30, R7 ;  /* 0x000000071e1e7220 */ /* 0x000fc80000400000 */
[----:B--2---:R-:W-:-:S05]  /*2bf0*/  FFMA R30, R79, R3, R30 ;  /* 0x000000034f1e7223 */ /* 0x004fca000000001e */
[----:B------:R-:W-:-:S05]  /*2c00*/  F2FP.SATFINITE.E4M3.F32.PACK_AB_MERGE_C R33, RZ, R30, RZ ;  /* 0x0000001eff21723e */ /* 0x000fca00048070ff */
[----:B------:R1:W-:Y:S01]  /*2c10*/  @!P5 STG.E.U8 desc[UR16][R8.64], R33 ;  /* 0x000000210800d986 */ /* 0x0003e2000c101110 */
[----:B------:R-:W-:Y:S05]  /*2c20*/  @P3 BRA `(.L_x_43) ;  /* 0x0000000000043947 */ /* 0x000fea0003800000 */
[----:B------:R2:W5:Y:S02]  /*2c30*/  LDG.E.U8 R27, desc[UR16][R12.64+0x1] ;  /* 0x000001100c1b7981 */ /* 0x000564000c1e1100 */
.L_x_43:
[----:B------:R-:W-:Y:S05]  /*2c40*/  BSYNC B1 ;  /* 0x0000000000017941 */ /* 0x000fea0003800000 */
.L_x_42:
[----:B-----5:R-:W-:Y:S01]  /*2c50*/  LOP3.LUT R27, R27, 0xff, RZ, 0xc0, !PT ;  /* 0x000000ff1b1b7812 */ /* 0x020fe200078ec0ff */
[----:B------:R-:W-:Y:S01]  /*2c60*/  BSSY B1, `(.L_x_44) ;  /* 0x0000012000017945 */ /* 0x000fe20003800000 */
[----:B------:R-:W-:Y:S02]  /*2c70*/  IADD3 R31, P5, R31, 0x8, RZ ;  /* 0x000000081f1f7810 */ /* 0x000fe40007fbe0ff */
[----:B------:R-:W-:Y:S02]  /*2c80*/  F2FP.F16.E4M3.UNPACK_B R27, R27 ;  /* 0x0000001bff1b723e */ /* 0x000fe400020006ff */
[----:B------:R-:W-:Y:S01]  /*2c90*/  ISETP.LT.OR P2, PT, R25, 0x9, !P2 ;  /* 0x000000091900780c */ /* 0x000fe20005741670 */
[----:B------:R-:W-:Y:S02]  /*2ca0*/  IMAD.X R29, RZ, RZ, R29, P5 ;  /* 0x000000ffff1d7224 */ /* 0x000fe400028e061d */
[----:B------:R-:W-:Y:S02]  /*2cb0*/  HADD2.F32 R28, -RZ, R27.H0_H0 ;  /* 0x2000001bff1c7230 */ /* 0x000fe40000004100 */
[----:B------:R-:W-:-:S04]  /*2cc0*/  IMAD.WIDE.U32 R22, R31, UR6, R22 ;  /* 0x000000061f167c25 */ /* 0x000fc8000f8e0016 */
[----:B------:R-:W-:Y:S01]  /*2cd0*/  FMUL R27, R28, R7 ;  /* 0x000000071c1b7220 */ /* 0x000fe20000400000 */
[----:B------:R-:W-:Y:S01]  /*2ce0*/  IMAD R28, R29, UR6, RZ ;  /* 0x000000061d1c7c24 */ /* 0x000fe2000f8e02ff */
[----:B------:R-:W-:Y:S02]  /*2cf0*/  IADD3 R22, P5, R22, UR10, RZ ;  /* 0x0000000a16167c10 */ /* 0x000fe4000ffbe0ff */
[----:B------:R-:W-:Y:S01]  /*2d00*/  FFMA R27, R80, R3, R27 ;  /* 0x00000003501b7223 */ /* 0x000fe2000000001b */
[----:B------:R-:W-:-:S04]  /*2d10*/  IMAD R31, R31, UR7, R28 ;  /* 0x000000071f1f7c24 */ /* 0x000fc8000f8e021c */
[----:B------:R-:W-:Y:S02]  /*2d20*/  F2FP.SATFINITE.E4M3.F32.PACK_AB_MERGE_C R29, RZ, R27, RZ ;  /* 0x0000001bff1d723e */ /* 0x000fe400048070ff */
[----:B------:R-:W-:Y:S02]  /*2d30*/  IADD3.X R23, R23, UR11, R31, P5, !PT ;  /* 0x0000000b17177c10 */ /* 0x000fe4000affe41f */
[----:B------:R-:W-:Y:S01]  /*2d40*/  PRMT R27, RZ, 0x7610, R27 ;  /* 0x00007610ff1b7816 */ /* 0x000fe2000000001b */
[----:B------:R3:W-:Y:S01]  /*2d50*/  @!P3 STG.E.U8 desc[UR16][R8.64+0x1], R29 ;  /* 0x0000011d0800b986 */ /* 0x0007e2000c101110 */
[----:B------:R-:W-:Y:S05]  /*2d60*/  @P2 BRA `(.L_x_45) ;  /* 0x0000000000042947 */ /* 0x000fea0003800000 */
[----:B------:R4:W5:Y:S02]  /*2d70*/  LDG.E.U8 R27, desc[UR16][R22.64] ;  /* 0x00000010161b7981 */ /* 0x000964000c1e1100 */
.L_x_45:
[----:B------:R-:W-:Y:S05]  /*2d80*/  BSYNC B1 ;  /* 0x0000000000017941 */ /* 0x000fea0003800000 */
.L_x_44:
[----:B-----5:R-:W-:Y:S01]  /*2d90*/  LOP3.LUT R27, R27, 0xff, RZ, 0xc0, !PT ;  /* 0x000000ff1b1b7812 */ /* 0x020fe200078ec0ff */
[----:B------:R-:W-:Y:S01]  /*2da0*/  BSSY B1, `(.L_x_46) ;  /* 0x000000b000017945 */ /* 0x000fe20003800000 */
[----:B------:R-:W-:Y:S02]  /*2db0*/  ISETP.LT.OR P1, PT, R25, 0x9, !P1 ;  /* 0x000000091900780c */ /* 0x000fe40004f21670 */
[----:B------:R-:W-:-:S05]  /*2dc0*/  F2FP.F16.E4M3.UNPACK_B R27, R27 ;  /* 0x0000001bff1b723e */ /* 0x000fca00020006ff */
[----:B------:R-:W-:Y:S01]  /*2dd0*/  HADD2.F32 R28, -RZ, R27.H0_H0 ;  /* 0x2000001bff1c7230 */ /* 0x000fe20000004100 */
[----:B------:R-:W-:-:S04]  /*2de0*/  PRMT R27, RZ, 0x7610, R27 ;  /* 0x00007610ff1b7816 */ /* 0x000fc8000000001b */
[----:B------:R-:W-:-:S04]  /*2df0*/  FMUL R28, R28, R7 ;  /* 0x000000071c1c7220 */ /* 0x000fc80000400000 */
[----:B------:R-:W-:-:S05]  /*2e00*/  FFMA R28, R77, R3, R28 ;  /* 0x000000034d1c7223 */ /* 0x000fca000000001c */
[----:B---3--:R-:W-:-:S05]  /*2e10*/  F2FP.SATFINITE.E4M3.F32.PACK_AB_MERGE_C R29, RZ, R28, RZ ;  /* 0x0000001cff1d723e */ /* 0x008fca00048070ff */
[----:B------:R3:W-:Y:S01]  /*2e20*/  @!P2 STG.E.U8 desc[UR16][R10.64], R29 ;  /* 0x0000001d0a00a986 */ /* 0x0007e2000c101110 */
[----:B------:R-:W-:Y:S05]  /*2e30*/  @P1 BRA `(.L_x_47) ;  /* 0x0000000000041947 */ /* 0x000fea0003800000 */
[----:B------:R0:W5:Y:S02]  /*2e40*/  LDG.E.U8 R27, desc[UR16][R22.64+0x1] ;  /* 0x00000110161b7981 */ /* 0x000164000c1e1100 */
.L_x_47:
[----:B------:R-:W-:Y:S05]  /*2e50*/  BSYNC B1 ;  /* 0x0000000000017941 */ /* 0x000fea0003800000 */
.L_x_46:
[----:B-----5:R-:W-:Y:S01]  /*2e60*/  LOP3.LUT R27, R27, 0xff, RZ, 0xc0, !PT ;  /* 0x000000ff1b1b7812 */ /* 0x020fe200078ec0ff */
[----:B------:R-:W-:Y:S01]  /*2e70*/  BSSY B1, `(.L_x_48) ;  /* 0x000000c000017945 */ /* 0x000fe20003800000 */
[----:B------:R-:W-:Y:S02]  /*2e80*/  ISETP.GE.AND P2, PT, R26, 0x9, PT ;  /* 0x000000091a00780c */ /* 0x000fe40003f46270 */
[----:B------:R-:W-:Y:S02]  /*2e90*/  F2FP.F16.E4M3.UNPACK_B R27, R27 ;  /* 0x0000001bff1b723e */ /* 0x000fe400020006ff */
[----:B------:R-:W-:-:S03]  /*2ea0*/  ISETP.LT.OR P3, PT, R25, 0x1, !P2 ;  /* 0x000000011900780c */ /* 0x000fc60005761670 */
[----:B------:R-:W-:-:S05]  /*2eb0*/  HADD2.F32 R28, -RZ, R27.H0_H0 ;  /* 0x2000001bff1c7230 */ /* 0x000fca0000004100 */
[----:B------:R-:W-:-:S04]  /*2ec0*/  FMUL R27, R28, R7 ;  /* 0x000000071c1b7220 */ /* 0x000fc80000400000 */
[----:B------:R-:W-:-:S05]  /*2ed0*/  FFMA R27, R78, R3, R27 ;  /* 0x000000034e1b7223 */ /* 0x000fca000000001b */
[----:B---3--:R-:W-:Y:S02]  /*2ee0*/  F2FP.SATFINITE.E4M3.F32.PACK_AB_MERGE_C R29, RZ, R27, RZ ;  /* 0x0000001bff1d723e */ /* 0x008fe400048070ff */
[----:B------:R-:W-:-:S03]  /*2ef0*/  PRMT R27, RZ, 0x7610, R27 ;  /* 0x00007610ff1b7816 */ /* 0x000fc6000000001b */
[----:B------:R3:W-:Y:S01]  /*2f00*/  @!P1 STG.E.U8 desc[UR16][R10.64+0x1], R29 ;  /* 0x0000011d0a009986 */ /* 0x0007e2000c101110 */
[----:B------:R-:W-:Y:S05]  /*2f10*/  @P3 BRA `(.L_x_49) ;  /* 0x0000000000043947 */ /* 0x000fea0003800000 */
[----:B------:R0:W5:Y:S02]  /*2f20*/  LDG.E.U8 R27, desc[UR16][R12.64+0x8] ;  /* 0x000008100c1b7981 */ /* 0x000164000c1e1100 */
.L_x_49:
[----:B------:R-:W-:Y:S05]  /*2f30*/  BSYNC B1 ;  /* 0x0000000000017941 */ /* 0x000fea0003800000 */
.L_x_48:
        /* <DEDUP_REMOVED lines=13> */
.L_x_51:
[----:B------:R-:W-:Y:S05]  /*3010*/  BSYNC B1 ;  /* 0x0000000000017941 */ /* 0x000fea0003800000 */
.L_x_50:
[----:B-----5:R-:W-:Y:S01]  /*3020*/  LOP3.LUT R27, R27, 0xff, RZ, 0xc0, !PT ;  /* 0x000000ff1b1b7812 */ /* 0x020fe200078ec0ff */
[----:B------:R-:W-:Y:S01]  /*3030*/  BSSY B1, `(.L_x_52) ;  /* 0x000000b000017945 */ /* 0x000fe20003800000 */
[----:B------:R-:W-:Y:S02]  /*3040*/  ISETP.LT.OR P2, PT, R25, 0x9, !P2 ;  /* 0x000000091900780c */ /* 0x000fe40005741670 */
[----:B------:R-:W-:-:S05]  /*3050*/  F2FP.F16.E4M3.UNPACK_B R27, R27 ;  /* 0x0000001bff1b723e */ /* 0x000fca00020006ff */
        /* <DEDUP_REMOVED lines=8> */
.L_x_53:
[----:B------:R-:W-:Y:S05]  /*30e0*/  BSYNC B1 ;  /* 0x0000000000017941 */ /* 0x000fea0003800000 */
.L_x_52:
        /* <DEDUP_REMOVED lines=12> */
.L_x_55:
[----:B------:R-:W-:Y:S05]  /*31b0*/  BSYNC B1 ;  /* 0x0000000000017941 */ /* 0x000fea0003800000 */
.L_x_54:
        /* <DEDUP_REMOVED lines=13> */
.L_x_57:
[----:B------:R-:W-:Y:S05]  /*3290*/  BSYNC B1 ;  /* 0x0000000000017941 */ /* 0x000fea0003800000 */
.L_x_56:
        /* <DEDUP_REMOVED lines=13> */
.L_x_59:
[----:B------:R-:W-:Y:S05]  /*3370*/  BSYNC B1 ;  /* 0x0000000000017941 */ /* 0x000fea0003800000 */
.L_x_58:
        /* <DEDUP_REMOVED lines=12> */
.L_x_61:
[----:B------:R-:W-:Y:S05]  /*3440*/  BSYNC B1 ;  /* 0x0000000000017941 */ /* 0x000fea0003800000 */
.L_x_60:
        /* <DEDUP_REMOVED lines=12> */
.L_x_63:
[----:B------:R-:W-:Y:S05]  /*3510*/  BSYNC B1 ;  /* 0x0000000000017941 */ /* 0x000fea0003800000 */
.L_x_62:
        /* <DEDUP_REMOVED lines=13> */
.L_x_65:
[----:B------:R-:W-:Y:S05]  /*35f0*/  BSYNC B1 ;  /* 0x0000000000017941 */ /* 0x000fea0003800000 */
.L_x_64:
        /* <DEDUP_REMOVED lines=13> */
.L_x_67:
[----:B------:R-:W-:Y:S05]  /*36d0*/  BSYNC B1 ;  /* 0x0000000000017941 */ /* 0x000fea0003800000 */
.L_x_66:
        /* <DEDUP_REMOVED lines=12> */
.L_x_69:
[----:B------:R-:W-:Y:S05]  /*37a0*/  BSYNC B1 ;  /* 0x0000000000017941 */ /* 0x000fea0003800000 */
.L_x_68:
        /* <DEDUP_REMOVED lines=12> */
.L_x_71:
[----:B------:R-:W-:Y:S05]  /*3870*/  BSYNC B1 ;  /* 0x0000000000017941 */ /* 0x000fea0003800000 */
.L_x_70:
        /* <DEDUP_REMOVED lines=13> */
.L_x_73:
[----:B------:R-:W-:Y:S05]  /*3950*/  BSYNC B1 ;  /* 0x0000000000017941 */ /* 0x000fea0003800000 */
.L_x_72:
        /* <DEDUP_REMOVED lines=13> */
.L_x_75:
[----:B------:R-:W-:Y:S05]  /*3a30*/  BSYNC B1 ;  /* 0x0000000000017941 */ /* 0x000fea0003800000 */
.L_x_74:
        /* <DEDUP_REMOVED lines=12> */
.L_x_77:
[----:B------:R-:W-:Y:S05]  /*3b00*/  BSYNC B1 ;  /* 0x0000000000017941 */ /* 0x000fea0003800000 */
.L_x_76:
        /* <DEDUP_REMOVED lines=12> */
.L_x_79:
[----:B------:R-:W-:Y:S05]  /*3bd0*/  BSYNC B1 ;  /* 0x0000000000017941 */ /* 0x000fea0003800000 */
.L_x_78:
        /* <DEDUP_REMOVED lines=13> */
.L_x_81:
[----:B------:R-:W-:Y:S05]  /*3cb0*/  BSYNC B1 ;  /* 0x0000000000017941 */ /* 0x000fea0003800000 */
.L_x_80:
        /* <DEDUP_REMOVED lines=13> */
.L_x_83:
[----:B------:R-:W-:Y:S05]  /*3d90*/  BSYNC B1 ;  /* 0x0000000000017941 */ /* 0x000fea0003800000 */
.L_x_82:
        /* <DEDUP_REMOVED lines=12> */
.L_x_85:
[----:B------:R-:W-:Y:S05]  /*3e60*/  BSYNC B1 ;  /* 0x0000000000017941 */ /* 0x000fea0003800000 */
.L_x_84:
        /* <DEDUP_REMOVED lines=12> */
.L_x_87:
[----:B------:R-:W-:Y:S05]  /*3f30*/  BSYNC B1 ;  /* 0x0000000000017941 */ /* 0x000fea0003800000 */
.L_x_86:
        /* <DEDUP_REMOVED lines=13> */
.L_x_89:
[----:B------:R-:W-:Y:S05]  /*4010*/  BSYNC B1 ;  /* 0x0000000000017941 */ /* 0x000fea0003800000 */
.L_x_88:
[----:B-----5:R-:W-:Y:S01]  /*4020*/  LOP3.LUT R27, R27, 0xff, RZ, 0xc0, !PT ;  /* 0x000000ff1b1b7812 */ /* 0x020fe200078ec0ff */
[----:B------:R-:W-:Y:S01]  /*4030*/  BSSY B1, `(.L_x_90) ;  /* 0x000000c000017945 */ /* 0x000fe20003800000 */
[----:B------:R-:W-:Y:S02]  /*4040*/  ISETP.GE.AND P1, PT, R26, 0x32, PT ;  /* 0x000000321a00780c */ /* 0x000fe40003f26270 */
[----:B------:R-:W-:Y:S02]  /*4050*/  F2FP.F16.E4M3.UNPACK_B R27, R27 ;  /* 0x0000001bff1b723e */ /* 0x000fe400020006ff */
[----:B------:R-:W-:-:S03]  /*4060*/  ISETP.LT.OR P5, PT, R25, 0x1, !P1 ;  /* 0x000000011900780c */ /* 0x000fc60004fa1670 */
[----:B------:R-:W-:-:S05]  /*4070*/  HADD2.F32 R28, -RZ, R27.H0_H0 ;  /* 0x2000001bff1c7230 */ /* 0x000fca0000004100 */
[----:B------:R-:W-:-:S04]  /*4080*/  FMUL R28, R28, R7 ;  /* 0x000000071c1c7220 */ /* 0x000fc80000400000 */
[----:B------:R-:W-:Y:S01]  /*4090*/  FFMA R28, R21, R3, R28 ;  /* 0x00000003151c7223 */ /* 0x000fe2000000001c */
[----:B------:R-:W-:-:S04]  /*40a0*/  PRMT R21, RZ, 0x7610, R21 ;  /* 0x00007610ff157816 */ /* 0x000fc80000000015 */
[----:B------:R-:W-:-:S05]  /*40b0*/  F2FP.SATFINITE.E4M3.F32.PACK_AB_MERGE_C R27, RZ, R28, RZ ;  /* 0x0000001cff1b723e */ /* 0x000fca00048070ff */
[----:B------:R0:W-:Y:S01]  /*40c0*/  @!P3 STG.E.U8 desc[UR16][R8.64+0x30], R27 ;  /* 0x0000301b0800b986 */ /* 0x0001e2000c101110 */
[----:B------:R-:W-:Y:S05]  /*40d0*/  @P5 BRA `(.L_x_91) ;  /* 0x0000000000045947 */ /* 0x000fea0003800000 */
[----:B------:R0:W5:Y:S02]  /*40e0*/  LDG.E.U8 R21, desc[UR16][R12.64+0x31] ;  /* 0x000031100c157981 */ /* 0x000164000c1e1100 */
.L_x_91:
[----:B------:R-:W-:Y:S05]  /*40f0*/  BSYNC B1 ;  /* 0x0000000000017941 */ /* 0x000fea0003800000 */
.L_x_90:
[----:B-----5:R-:W-:Y:S01]  /*4100*/  LOP3.LUT R21, R21, 0xff, RZ, 0xc0, !PT ;  /* 0x000000ff15157812 */ /* 0x020fe200078ec0ff */
[----:B------:R-:W-:Y:S01]  /*4110*/  BSSY B1, `(.L_x_92) ;  /* 0x000000b000017945 */ /* 0x000fe20003800000 */
[----:B------:R-:W-:Y:S02]  /*4120*/  ISETP.LT.OR P2, PT, R25, 0x9, !P2 ;  /* 0x000000091900780c */ /* 0x000fe40005741670 */
[----:B------:R-:W-:-:S05]  /*4130*/  F2FP.F16.E4M3.UNPACK_B R21, R21 ;  /* 0x00000015ff15723e */ /* 0x000fca00020006ff */
        /* <DEDUP_REMOVED lines=8> */
.L_x_93:
[----:B------:R-:W-:Y:S05]  /*41c0*/  BSYNC B1 ;  /* 0x0000000000017941 */ /* 0x000fea0003800000 */
.L_x_92:
        /* <DEDUP_REMOVED lines=8> */
[----:B0-----:R-:W-:-:S05]  /*4250*/  F2FP.SATFINITE.E4M3.F32.PACK_AB_MERGE_C R21, RZ, R20, RZ ;  /* 0x00000014ff15723e */ /* 0x001fca00048070ff */
[----:B------:R0:W-:Y:S01]  /*4260*/  @!P2 STG.E.U8 desc[UR16][R10.64+0x30], R21 ;  /* 0x000030150a00a986 */ /* 0x0001e2000c101110 */
[----:B------:R-:W-:Y:S05]  /*4270*/  @P1 BRA `(.L_x_95) ;  /* 0x0000000000041947 */ /* 0x000fea0003800000 */
[----:B------:R0:W5:Y:S02]  /*4280*/  LDG.E.U8 R19, desc[UR16][R22.64+0x31] ;  /* 0x0000311016137981 */ /* 0x000164000c1e1100 */
.L_x_95:
[----:B------:R-:W-:Y:S05]  /*4290*/  BSYNC B1 ;  /* 0x0000000000017941 */ /* 0x000fea0003800000 */
.L_x_94:
        /* <DEDUP_REMOVED lines=13> */
.L_x_97:
[----:B------:R-:W-:Y:S05]  /*4370*/  BSYNC B1 ;  /* 0x0000000000017941 */ /* 0x000fea0003800000 */
.L_x_96:
        /* <DEDUP_REMOVED lines=13> */
.L_x_99:
[----:B------:R-:W-:Y:S05]  /*4450*/  BSYNC B1 ;  /* 0x0000000000017941 */ /* 0x000fea0003800000 */
.L_x_98:
[----:B-----5:R-:W-:Y:S01]  /*4460*/  LOP3.LUT R17, R17, 0xff, RZ, 0xc0, !PT ;  /* 0x000000ff11117812 */ /* 0x020fe200078ec0ff */
[----:B------:R-:W-:Y:S01]  /*4470*/  BSSY B1, `(.L_x_100) ;  /* 0x000000b000017945 */ /* 0x000fe20003800000 */
[----:B------:R-:W-:Y:S02]  /*4480*/  ISETP.LT.OR P2, PT, R25, 0x9, !P2 ;  /* 0x000000091900780c */ /* 0x000fe40005741670 */
[----:B------:R-:W-:-:S05]  /*4490*/  F2FP.F16.E4M3.UNPACK_B R17, R17 ;  /* 0x00000011ff11723e */ /* 0x000fca00020006ff */
[----:B0-2---:R-:W-:-:S05]  /*44a0*/  HADD2.F32 R12, -RZ, R17.H0_H0 ;  /* 0x20000011ff0c7230 */ /* 0x005fca0000004100 */
[----:B------:R-:W-:Y:S01]  /*44b0*/  FMUL R13, R12, R7 ;  /* 0x000000070c0d7220 */ /* 0x000fe20000400000 */
[----:B------:R-:W-:-:S03]  /*44c0*/  PRMT R12, RZ, 0x7610, R12 ;  /* 0x00007610ff0c7816 */ /* 0x000fc6000000000c */
[----:B------:R-:W-:-:S05]  /*44d0*/  FFMA R13, R16, R3, R13 ;  /* 0x00000003100d7223 */ /* 0x000fca000000000d */
[----:B------:R-:W-:-:S05]  /*44e0*/  F2FP.SATFINITE.E4M3.F32.PACK_AB_MERGE_C R13, RZ, R13, RZ ;  /* 0x0000000dff0d723e */ /* 0x000fca00048070ff */
[----:B------:R0:W-:Y:S01]  /*44f0*/  @!P5 STG.E.U8 desc[UR16][R8.64+0x39], R13 ;  /* 0x0000390d0800d986 */ /* 0x0001e2000c101110 */
[----:B------:R-:W-:Y:S05]  /*4500*/  @P2 BRA `(.L_x_101) ;  /* 0x0000000000042947 */ /* 0x000fea0003800000 */
[----:B------:R2:W5:Y:S02]  /*4510*/  LDG.E.U8 R12, desc[UR16][R22.64+0x38] ;  /* 0x00003810160c7981 */ /* 0x000564000c1e1100 */
.L_x_101:
[----:B------:R-:W-:Y:S05]  /*4520*/  BSYNC B1 ;  /* 0x0000000000017941 */ /* 0x000fea0003800000 */
.L_x_100:
[----:B-----5:R-:W-:Y:S01]  /*4530*/  LOP3.LUT R12, R12, 0xff, RZ, 0xc0, !PT ;  /* 0x000000ff0c0c7812 */ /* 0x020fe200078ec0ff */
[----:B------:R-:W-:Y:S01]  /*4540*/  BSSY B1, `(.L_x_102) ;  /* 0x000000b000017945 */ /* 0x000fe20003800000 */
[----:B------:R-:W-:Y:S02]  /*4550*/  ISETP.LT.OR P1, PT, R25, 0x9, !P1 ;  /* 0x000000091900780c */ /* 0x000fe40004f21670 */
[----:B------:R-:W-:Y:S02]  /*4560*/  F2FP.F16.E4M3.UNPACK_B R12, R12 ;  /* 0x0000000cff0c723e */ /* 0x000fe400020006ff */
[----:B01----:R-:W-:-:S03]  /*4570*/  PRMT R8, RZ, 0x7610, R8 ;  /* 0x00007610ff087816 */ /* 0x003fc60000000008 */
[----:B------:R-:W-:-:S05]  /*4580*/  HADD2.F32 R12, -RZ, R12.H0_H0 ;  /* 0x2000000cff0c7230 */ /* 0x000fca0000004100 */
[----:B------:R-:W-:-:S04]  /*4590*/  FMUL R12, R12, R7 ;  /* 0x000000070c0c7220 */ /* 0x000fc80000400000 */
[----:B------:R-:W-:-:S05]  /*45a0*/  FFMA R12, R15, R3, R12 ;  /* 0x000000030f0c7223 */ /* 0x000fca000000000c */
[----:B------:R-:W-:-:S05]  /*45b0*/  F2FP.SATFINITE.E4M3.F32.PACK_AB_MERGE_C R9, RZ, R12, RZ ;  /* 0x0000000cff09723e */ /* 0x000fca00048070ff */
[----:B------:R0:W-:Y:S01]  /*45c0*/  @!P2 STG.E.U8 desc[UR16][R10.64+0x38], R9 ;  /* 0x000038090a00a986 */ /* 0x0001e2000c101110 */
[----:B------:R-:W-:Y:S05]  /*45d0*/  @P1 BRA `(.L_x_103) ;  /* 0x0000000000041947 */ /* 0x000fea0003800000 */
[----:B------:R1:W5:Y:S02]  /*45e0*/  LDG.E.U8 R8, desc[UR16][R22.64+0x39] ;  /* 0x0000391016087981 */ /* 0x000364000c1e1100 */
.L_x_103:
[----:B------:R-:W-:Y:S05]  /*45f0*/  BSYNC B1 ;  /* 0x0000000000017941 */ /* 0x000fea0003800000 */
.L_x_102:
[----:B------:R-:W-:Y:S05]  /*4600*/  @P1 BRA `(.L_x_104) ;  /* 0x0000000800601947 */ /* 0x000fea0003800000 */
[----:B-----5:R-:W-:-:S04]  /*4610*/  LOP3.LUT R8, R8, 0xff, RZ, 0xc0, !PT ;  /* 0x000000ff08087812 */ /* 0x020fc800078ec0ff */
[----:B------:R-:W-:-:S05]  /*4620*/  F2FP.F16.E4M3.UNPACK_B R8, R8 ;  /* 0x00000008ff08723e */ /* 0x000fca00020006ff */
[----:B------:R-:W-:-:S05]  /*4630*/  HADD2.F32 R8, -RZ, R8.H0_H0 ;  /* 0x20000008ff087230 */ /* 0x000fca0000004100 */
[----:B0-----:R-:W-:-:S04]  /*4640*/  FMUL R9, R8, R7 ;  /* 0x0000000708097220 */ /* 0x001fc80000400000 */
[----:B------:R-:W-:-:S05]  /*4650*/  FFMA R9, R14, R3, R9 ;  /* 0x000000030e097223 */ /* 0x000fca0000000009 */
[----:B------:R-:W-:-:S05]  /*4660*/  F2FP.SATFINITE.E4M3.F32.PACK_AB_MERGE_C R9, RZ, R9, RZ ;  /* 0x00000009ff09723e */ /* 0x000fca00048070ff */
[----:B------:R0:W-:Y:S01]  /*4670*/  STG.E.U8 desc[UR16][R10.64+0x39], R9 ;  /* 0x000039090a007986 */ /* 0x0001e2000c101110 */
[----:B------:R-:W-:Y:S05]  /*4680*/  BRA `(.L_x_104) ;  /* 0x0000000800407947 */ /* 0x000fea0003800000 */
.L_x_39:
[----:B------:R-:W-:Y:S01]  /*4690*/  ISETP.GE.AND P1, PT, R26, 0x2, PT ;  /* 0x000000021a00780c */ /* 0x000fe20003f26270 */
[-C--:B--2---:R-:W-:Y:S01]  /*46a0*/  FMUL R80, R80, R3.reuse ;  /* 0x0000000350507220 */ /* 0x084fe20000400000 */
[----:B------:R-:W-:Y:S01]  /*46b0*/  ISETP.GE.AND P3, PT, R26, 0x1, PT ;  /* 0x000000011a00780c */ /* 0x000fe20003f66270 */
[-C--:B------:R-:W-:Y:S01]  /*46c0*/  FMUL R79, R79, R3.reuse ;  /* 0x000000034f4f7220 */ /* 0x080fe20000400000 */
[----:B------:R-:W-:Y:S01]  /*46d0*/  ISETP.LT.OR P5, PT, R25, 0x1, !P1 ;  /* 0x000000011900780c */ /* 0x000fe20004fa1670 */
[-C--:B------:R-:W-:Y:S01]  /*46e0*/  FMUL R77, R77, R3.reuse ;  /* 0x000000034d4d7220 */ /* 0x080fe20000400000 */
[C---:B------:R-:W-:Y:S01]  /*46f0*/  ISETP.LT.OR P2, PT, R25.reuse, 0x1, !P3 ;  /* 0x000000011900780c */ /* 0x040fe20005f41670 */
[-C--:B------:R-:W-:Y:S01]  /*4700*/  FMUL R78, R78, R3.reuse ;  /* 0x000000034e4e7220 */ /* 0x080fe20000400000 */
[----:B------:R-:W-:Y:S01]  /*4710*/  ISETP.LT.OR P3, PT, R25, 0x9, !P3 ;  /* 0x000000091900780c */ /* 0x000fe20005f61670 */
[-C--:B------:R-:W-:Y:S01]  /*4720*/  FMUL R75, R75, R3.reuse ;  /* 0x000000034b4b7220 */ /* 0x080fe20000400000 */
[----:B------:R-:W-:Y:S01]  /*4730*/  F2FP.SATFINITE.E4M3.F32.PACK_AB_MERGE_C R13, RZ, R80, RZ ;  /* 0x00000050ff0d723e */ /* 0x000fe200048070ff */
[----:B------:R-:W-:Y:S01]  /*4740*/  FMUL R76, R76, R3 ;  /* 0x000000034c4c7220 */ /* 0x000fe20000400000 */
[----:B------:R-:W-:Y:S01]  /*4750*/  F2FP.SATFINITE.E4M3.F32.PACK_AB_MERGE_C R79, RZ, R79, RZ ;  /* 0x0000004fff4f723e */ /* 0x000fe200048070ff */
[----:B------:R-:W-:Y:S01]  /*4760*/  FMUL R73, R73, R3 ;  /* 0x0000000349497220 */ /* 0x000fe20000400000 */
[----:B------:R-:W-:Y:S01]  /*4770*/  F2FP.SATFINITE.E4M3.F32.PACK_AB_MERGE_C R77, RZ, R77, RZ ;  /* 0x0000004dff4d723e */ /* 0x000fe200048070ff */
[-C--:B------:R-:W-:Y:S01]  /*4780*/  FMUL R74, R74, R3.reuse ;  /* 0x000000034a4a7220 */ /* 0x080fe20000400000 */
[C---:B------:R-:W-:Y:S01]  /*4790*/  ISETP.LT.OR P1, PT, R25.reuse, 0x9, !P1 ;  /* 0x000000091900780c */ /* 0x040fe20004f21670 */
[----:B------:R0:W-:Y:S01]  /*47a0*/  @!P5 STG.E.U8 desc[UR16][R8.64+0x1], R13 ;  /* 0x0000010d0800d986 */ /* 0x0001e2000c101110 */
[----:B------:R-:W-:Y:S01]  /*47b0*/  ISETP.GE.AND P5, PT, R26, 0x9, PT ;  /* 0x000000091a00780c */ /* 0x000fe20003fa6270 */
[----:B------:R-:W-:Y:S01]  /*47c0*/  FMUL R72, R72, R3 ;  /* 0x0000000348487220 */ /* 0x000fe20000400000 */
[----:B------:R-:W-:Y:S01]  /*47d0*/  F2FP.SATFINITE.E4M3.F32.PACK_AB_MERGE_C R75, RZ, R75, RZ ;  /* 0x0000004bff4b723e */ /* 0x000fe200048070ff */
[----:B------:R-:W-:Y:S01]  /*47e0*/  @!P2 STG.E.U8 desc[UR16][R8.64], R79 ;  /* 0x0000004f0800a986 */ /* 0x000fe2000c101110 */
[----:B------:R-:W-:Y:S01]  /*47f0*/  ISETP.GE.AND P2, PT, R26, 0xa, PT ;  /* 0x0000000a1a00780c */ /* 0x000fe20003f46270 */
[-C--:B------:R-:W-:Y:S01]  /*4800*/  FMUL R70, R70, R3.reuse ;  /* 0x0000000346467220 */ /* 0x080fe20000400000 */
[----:B------:R-:W-:Y:S01]  /*4810*/  F2FP.SATFINITE.E4M3.F32.PACK_AB_MERGE_C R23, RZ, R76, RZ ;  /* 0x0000004cff17723e */ /* 0x000fe200048070ff */
[----:B------:R-:W-:Y:S01]  /*4820*/  @!P3 STG.E.U8 desc[UR16][R10.64], R77 ;  /* 0x0000004d0a00b986 */ /* 0x000fe2000c101110 */
[----:B------:R-:W-:Y:S01]  /*4830*/  ISETP.LT.OR P3, PT, R25, 0x1, !P5 ;  /* 0x000000011900780c */ /* 0x000fe20006f61670 */
[-C--:B------:R-:W-:Y:S01]  /*4840*/  FMUL R69, R69, R3.reuse ;  /* 0x0000000345457220 */ /* 0x080fe20000400000 */
[C---:B------:R-:W-:Y:S01]  /*4850*/  ISETP.LT.OR P6, PT, R25.reuse, 0x1, !P2 ;  /* 0x000000011900780c */ /* 0x040fe200057c1670 */
[-C--:B------:R-:W-:Y:S01]  /*4860*/  FMUL R68, R68, R3.reuse ;  /* 0x0000000344447220 */ /* 0x080fe20000400000 */
[----:B------:R-:W-:Y:S01]  /*4870*/  ISETP.LT.OR P5, PT, R25, 0x9, !P5 ;  /* 0x000000091900780c */ /* 0x000fe20006fa1670 */
[-C--:B------:R-:W-:Y:S01]  /*4880*/  FMUL R67, R67, R3.reuse ;  /* 0x0000000343437220 */ /* 0x080fe20000400000 */
[----:B0-----:R-:W-:Y:S01]  /*4890*/  F2FP.SATFINITE.E4M3.F32.PACK_AB_MERGE_C R13, RZ, R78, RZ ;  /* 0x0000004eff0d723e */ /* 0x001fe200048070ff */
[----:B------:R-:W-:Y:S01]  /*48a0*/  FMUL R66, R66, R3 ;  /* 0x0000000342427220 */ /* 0x000fe20000400000 */
[----:B------:R-:W-:Y:S01]  /*48b0*/  F2FP.SATFINITE.E4M3.F32.PACK_AB_MERGE_C R73, RZ, R73, RZ ;  /* 0x00000049ff49723e */ /* 0x000fe200048070ff */
[-C--:B------:R-:W-:Y:S01]  /*48c0*/  FMUL R65, R65, R3.reuse ;  /* 0x0000000341417220 */ /* 0x080fe20000400000 */
[C---:B------:R-:W-:Y:S01]  /*48d0*/  ISETP.LT.OR P2, PT, R25.reuse, 0x9, !P2 ;  /* 0x000000091900780c */ /* 0x040fe20005741670 */
[----:B------:R0:W-:Y:S01]  /*48e0*/  @!P1 STG.E.U8 desc[UR16][R10.64+0x1], R13 ;  /* 0x0000010d0a009986 */ /* 0x0001e2000c101110 */
[----:B------:R-:W-:Y:S01]  /*48f0*/  ISETP.GE.AND P1, PT, R26, 0x12, PT ;  /* 0x000000121a00780c */ /* 0x000fe20003f26270 */
[-C--:B------:R-:W-:Y:S01]  /*4900*/  FMUL R64, R64, R3.reuse ;  /* 0x0000000340407220 */ /* 0x080fe20000400000 */
[----:B------:R-:W-:Y:S01]  /*4910*/  F2FP.SATFINITE.E4M3.F32.PACK_AB_MERGE_C R27, RZ, R70, RZ ;  /* 0x00000046ff1b723e */ /* 0x000fe200048070ff */
[----:B------:R-:W-:Y:S01]  /*4920*/  @!P3 STG.E.U8 desc[UR16][R8.64+0x8], R75 ;  /* 0x0000084b0800b986 */ /* 0x000fe2000c101110 */
[----:B------:R-:W-:Y:S01]  /*4930*/  ISETP.GE.AND P3, PT, R26, 0x11, PT ;  /* 0x000000111a00780c */ /* 0x000fe20003f66270 */
[----:B------:R-:W-:Y:S01]  /*4940*/  FMUL R62, R62, R3 ;  /* 0x000000033e3e7220 */ /* 0x000fe20000400000 */
[----:B------:R-:W-:Y:S01]  /*4950*/  F2FP.SATFINITE.E4M3.F32.PACK_AB_MERGE_C R69, RZ, R69, RZ ;  /* 0x00000045ff45723e */ /* 0x000fe200048070ff */
[----:B------:R1:W-:Y:S01]  /*4960*/  @!P6 STG.E.U8 desc[UR16][R8.64+0x9], R23 ;  /* 0x000009170800e986 */ /* 0x0003e2000c101110 */
[----:B------:R-:W-:Y:S01]  /*4970*/  ISETP.LT.OR P6, PT, R25, 0x1, !P1 ;  /* 0x000000011900780c */ /* 0x000fe20004fc1670 */
[-C--:B------:R-:W-:Y:S01]  /*4980*/  FMUL R63, R63, R3.reuse ;  /* 0x000000033f3f7220 */ /* 0x080fe20000400000 */
[C---:B------:R-:W-:Y:S01]  /*4990*/  ISETP.LT.OR P1, PT, R25.reuse, 0x9, !P1 ;  /* 0x000000091900780c */ /* 0x040fe20004f21670 */
[----:B------:R-:W-:Y:S01]  /*49a0*/  @!P5 STG.E.U8 desc[UR16][R10.64+0x8], R73 ;  /* 0x000008490a00d986 */ /* 0x000fe2000c101110 */
[----:B------:R-:W-:Y:S01]  /*49b0*/  ISETP.LT.OR P5, PT, R25, 0x1, !P3 ;  /* 0x000000011900780c */ /* 0x000fe20005fa1670 */
[-C--:B------:R-:W-:Y:S01]  /*49c0*/  FMUL R61, R61, R3.reuse ;  /* 0x000000033d3d7220 */ /* 0x080fe20000400000 */
[----:B------:R-:W-:Y:S01]  /*49d0*/  ISETP.LT.OR P3, PT, R25, 0x9, !P3 ;  /* 0x000000091900780c */ /* 0x000fe20005f61670 */
[-C--:B------:R-:W-:Y:S01]  /*49e0*/  FMUL R60, R60, R3.reuse ;  /* 0x000000033c3c7220 */ /* 0x080fe20000400000 */
[----:B0-----:R-:W-:Y:S01]  /*49f0*/  F2FP.SATFINITE.E4M3.F32.PACK_AB_MERGE_C R13, RZ, R74, RZ ;  /* 0x0000004aff0d723e */ /* 0x001fe200048070ff */
[----:B------:R-:W-:Y:S01]  /*4a00*/  FMUL R58, R58, R3 ;  /* 0x000000033a3a7220 */ /* 0x000fe20000400000 */
[----:B------:R-:W-:Y:S01]  /*4a10*/  F2FP.SATFINITE.E4M3.F32.PACK_AB_MERGE_C R67, RZ, R67, RZ ;  /* 0x00000043ff43723e */ /* 0x000fe200048070ff */
[-C--:B------:R-:W-:Y:S01]  /*4a20*/  FMUL R59, R59, R3.reuse ;  /* 0x000000033b3b7220 */ /* 0x080fe20000400000 */
[----:B-1----:R-:W-:Y:S01]  /*4a30*/  F2FP.SATFINITE.E4M3.F32.PACK_AB_MERGE_C R23, RZ, R72, RZ ;  /* 0x00000048ff17723e */ /* 0x002fe200048070ff */
[----:B------:R0:W-:Y:S01]  /*4a40*/  @!P2 STG.E.U8 desc[UR16][R10.64+0x9], R13 ;  /* 0x0000090d0a00a986 */ /* 0x0001e2000c101110 */
[C---:B------:R-:W-:Y:S01]  /*4a50*/  ISETP.GE.AND P2, PT, R26.reuse, 0x1a, PT ;  /* 0x0000001a1a00780c */ /* 0x040fe20003f46270 */
[----:B------:R-:W-:Y:S01]  /*4a60*/  FMUL R57, R57, R3 ;  /* 0x0000000339397220 */ /* 0x000fe20000400000 */
[----:B------:R-:W-:Y:S01]  /*4a70*/  F2FP.SATFINITE.E4M3.F32.PACK_AB_MERGE_C R65, RZ, R65, RZ ;  /* 0x00000041ff41723e */ /* 0x000fe200048070ff */
[----:B------:R1:W-:Y:S01]  /*4a80*/  @!P5 STG.E.U8 desc[UR16][R8.64+0x10], R23 ;  /* 0x000010170800d986 */ /* 0x0003e2000c101110 */
[----:B------:R-:W-:Y:S01]  /*4a90*/  ISETP.GE.AND P5, PT, R26, 0x19, PT ;  /* 0x000000191a00780c */ /* 0x000fe20003fa6270 */
[----:B------:R-:W-:Y:S01]  /*4aa0*/  FMUL R56, R56, R3 ;  /* 0x0000000338387220 */ /* 0x000fe20000400000 */
[----:B------:R-:W-:Y:S01]  /*4ab0*/  F2FP.SATFINITE.E4M3.F32.PACK_AB_MERGE_C R63, RZ, R63, RZ ;  /* 0x0000003fff3f723e */ /* 0x000fe200048070ff */
[----:B------:R-:W-:Y:S01]  /*4ac0*/  @!P6 STG.E.U8 desc[UR16][R8.64+0x11], R27 ;  /* 0x0000111b0800e986 */ /* 0x000fe2000c101110 */
[----:B------:R-:W-:Y:S01]  /*4ad0*/  ISETP.LT.OR P6, PT, R25, 0x1, !P2 ;  /* 0x000000011900780c */ /* 0x000fe200057c1670 */
[-C--:B------:R-:W-:Y:S01]  /*4ae0*/  FMUL R21, R21, R3.reuse ;  /* 0x0000000315157220 */ /* 0x080fe20000400000 */
[C---:B------:R-:W-:Y:S01]  /*4af0*/  ISETP.LT.OR P2, PT, R25.reuse, 0x9, !P2 ;  /* 0x000000091900780c */ /* 0x040fe20005741670 */
[----:B------:R-:W-:Y:S01]  /*4b00*/  @!P3 STG.E.U8 desc[UR16][R10.64+0x10], R69 ;  /* 0x000010450a00b986 */ /* 0x000fe2000c101110 */
[C---:B------:R-:W-:Y:S01]  /*4b10*/  ISETP.LT.OR P3, PT, R25.reuse, 0x1, !P5 ;  /* 0x000000011900780c */ /* 0x040fe20006f61670 */
[-C--:B------:R-:W-:Y:S01]  /*4b20*/  FMUL R20, R20, R3.reuse ;  /* 0x0000000314147220 */ /* 0x080fe20000400000 */
[----:B------:R-:W-:Y:S01]  /*4b30*/  ISETP.LT.OR P5, PT, R25, 0x9, !P5 ;  /* 0x000000091900780c */ /* 0x000fe20006fa1670 */
[-C--:B------:R-:W-:Y:S01]  /*4b40*/  FMUL R19, R19, R3.reuse ;  /* 0x0000000313137220 */ /* 0x080fe20000400000 */
[----:B0-----:R-:W-:Y:S01]  /*4b50*/  F2FP.SATFINITE.E4M3.F32.PACK_AB_MERGE_C R13, RZ, R68, RZ ;  /* 0x00000044ff0d723e */ /* 0x001fe200048070ff */
[-C--:B------:R-:W-:Y:S01]  /*4b60*/  FMUL R18, R18, R3.reuse ;  /* 0x0000000312127220 */ /* 0x080fe20000400000 */
[----:B-1----:R-:W-:Y:S01]  /*4b70*/  F2FP.SATFINITE.E4M3.F32.PACK_AB_MERGE_C R23, RZ, R66, RZ ;  /* 0x00000042ff17723e */ /* 0x002fe200048070ff */
[----:B------:R-:W-:Y:S01]  /*4b80*/  FMUL R17, R17, R3 ;  /* 0x0000000311117220 */ /* 0x000fe20000400000 */
[----:B------:R-:W-:Y:S01]  /*4b90*/  F2FP.SATFINITE.E4M3.F32.PACK_AB_MERGE_C R61, RZ, R61, RZ ;  /* 0x0000003dff3d723e */ /* 0x000fe200048070ff */
[----:B------:R0:W-:Y:S01]  /*4ba0*/  @!P1 STG.E.U8 desc[UR16][R10.64+0x11], R13 ;  /* 0x0000110d0a009986 */ /* 0x0001e2000c101110 */
[----:B------:R-:W-:Y:S01]  /*4bb0*/  ISETP.GE.AND P1, PT, R26, 0x22, PT ;  /* 0x000000221a00780c */ /* 0x000fe20003f26270 */
[----:B------:R-:W-:Y:S01]  /*4bc0*/  FMUL R16, R16, R3 ;  /* 0x0000000310107220 */ /* 0x000fe20000400000 */
[----:B------:R-:W-:Y:S01]  /*4bd0*/  F2FP.SATFINITE.E4M3.F32.PACK_AB_MERGE_C R59, RZ, R59, RZ ;  /* 0x0000003bff3b723e */ /* 0x000fe200048070ff */
[----:B------:R-:W-:Y:S01]  /*4be0*/  @!P3 STG.E.U8 desc[UR16][R8.64+0x18], R67 ;  /* 0x000018430800b986 */ /* 0x000fe2000c101110 */
[----:B------:R-:W-:Y:S01]  /*4bf0*/  ISETP.GE.AND P3, PT, R26, 0x21, PT ;  /* 0x000000211a00780c */ /* 0x000fe20003f66270 */
[----:B------:R-:W-:Y:S01]  /*4c00*/  FMUL R15, R15, R3 ;  /* 0x000000030f0f7220 */ /* 0x000fe20000400000 */
[----:B------:R-:W-:Y:S01]  /*4c10*/  F2FP.SATFINITE.E4M3.F32.PACK_AB_MERGE_C R57, RZ, R57, RZ ;  /* 0x00000039ff39723e */ /* 0x000fe200048070ff */
[----:B------:R1:W-:Y:S01]  /*4c20*/  @!P6 STG.E.U8 desc[UR16][R8.64+0x19], R23 ;  /* 0x000019170800e986 */ /* 0x0003e2000c101110 */
[C---:B------:R-:W-:Y:S01]  /*4c30*/  ISETP.LT.OR P6, PT, R25.reuse, 0x1, !P3 ;  /* 0x000000011900780c */ /* 0x040fe20005fc1670 */
[----:B------:R-:W-:Y:S01]  /*4c40*/  FMUL R14, R14, R3 ;  /* 0x000000030e0e7220 */ /* 0x000fe20000400000 */
[C---:B------:R-:W-:Y:S01]  /*4c50*/  ISETP.LT.OR P3, PT, R25.reuse, 0x9, !P3 ;  /* 0x000000091900780c */ /* 0x040fe20005f61670 */
[----:B------:R-:W-:Y:S01]  /*4c60*/  @!P5 STG.E.U8 desc[UR16][R10.64+0x18], R65 ;  /* 0x000018410a00d986 */ /* 0x000fe2000c101110 */
[----:B------:R-:W-:-:S02]  /*4c70*/  ISETP.LT.OR P5, PT, R25, 0x1, !P1 ;  /* 0x000000011900780c */ /* 0x000fc40004fa1670 */
[----:B0-----:R-:W-:Y:S02]  /*4c80*/  F2FP.SATFINITE.E4M3.F32.PACK_AB_MERGE_C R13, RZ, R64, RZ ;  /* 0x00000040ff0d723e */ /* 0x001fe400048070ff */
[----:B------:R-:W-:Y:S02]  /*4c90*/  ISETP.LT.OR P1, PT, R25, 0x9, !P1 ;  /* 0x000000091900780c */ /* 0x000fe40004f21670 */
[----:B------:R-:W-:Y:S01]  /*4ca0*/  F2FP.SATFINITE.E4M3.F32.PACK_AB_MERGE_C R21, RZ, R21, RZ ;  /* 0x00000015ff15723e */ /* 0x000fe200048070ff */
[----:B------:R0:W-:Y:S01]  /*4cb0*/  @!P2 STG.E.U8 desc[UR16][R10.64+0x19], R13 ;  /* 0x0000190d0a00a986 */ /* 0x0001e2000c101110 */
[----:B-1----:R-:W-:Y:S02]  /*4cc0*/  F2FP.SATFINITE.E4M3.F32.PACK_AB_MERGE_C R23, RZ, R62, RZ ;  /* 0x0000003eff17723e */ /* 0x002fe400048070ff */
[----:B------:R-:W-:Y:S01]  /*4cd0*/  ISETP.GE.AND P2, PT, R26, 0x2a, PT ;  /* 0x0000002a1a00780c */ /* 0x000fe20003f46270 */
[----:B------:R-:W-:Y:S01]  /*4ce0*/  @!P6 STG.E.U8 desc[UR16][R8.64+0x20], R63 ;  /* 0x0000203f0800e986 */ /* 0x000fe2000c101110 */
[----:B------:R-:W-:-:S02]  /*4cf0*/  F2FP.SATFINITE.E4M3.F32.PACK_AB_MERGE_C R19, RZ, R19, RZ ;  /* 0x00000013ff13723e */ /* 0x000fc400048070ff */
[----:B------:R-:W-:Y:S01]  /*4d00*/  F2FP.SATFINITE.E4M3.F32.PACK_AB_MERGE_C R17, RZ, R17, RZ ;  /* 0x00000011ff11723e */ /* 0x000fe200048070ff */
[----:B------:R1:W-:Y:S01]  /*4d10*/  @!P5 STG.E.U8 desc[UR16][R8.64+0x21], R23 ;  /* 0x000021170800d986 */ /* 0x0003e2000c101110 */
[----:B------:R-:W-:Y:S02]  /*4d20*/  ISETP.GE.AND P5, PT, R26, 0x29, PT ;  /* 0x000000291a00780c */ /* 0x000fe40003fa6270 */
[----:B------:R-:W-:Y:S01]  /*4d30*/  F2FP.SATFINITE.E4M3.F32.PACK_AB_MERGE_C R15, RZ, R15, RZ ;  /* 0x0000000fff0f723e */ /* 0x000fe200048070ff */
[----:B------:R-:W-:Y:S01]  /*4d40*/  @!P3 STG.E.U8 desc[UR16][R10.64+0x20], R61 ;  /* 0x0000203d0a00b986 */ /* 0x000fe2000c101110 */
[C---:B------:R-:W-:Y:S02]  /*4d50*/  ISETP.LT.OR P3, PT, R25.reuse, 0x1, !P2 ;  /* 0x000000011900780c */ /* 0x040fe40005761670 */
[C---:B------:R-:W-:Y:S02]  /*4d60*/  ISETP.LT.OR P6, PT, R25.reuse, 0x1, !P5 ;  /* 0x000000011900780c */ /* 0x040fe40006fc1670 */
[----:B------:R-:W-:-:S02]  /*4d70*/  ISETP.LT.OR P5, PT, R25, 0x9, !P5 ;  /* 0x000000091900780c */ /* 0x000fc40006fa1670 */
[----:B0-----:R-:W-:Y:S02]  /*4d80*/  F2FP.SATFINITE.E4M3.F32.PACK_AB_MERGE_C R13, RZ, R60, RZ ;  /* 0x0000003cff0d723e */ /* 0x001fe400048070ff */
[----:B-1----:R-:W-:Y:S02]  /*4d90*/  F2FP.SATFINITE.E4M3.F32.PACK_AB_MERGE_C R23, RZ, R58, RZ ;  /* 0x0000003aff17723e */ /* 0x002fe400048070ff */
[----:B------:R-:W-:Y:S01]  /*4da0*/  ISETP.LT.OR P2, PT, R25, 0x9, !P2 ;  /* 0x000000091900780c */ /* 0x000fe20005741670 */
[----:B------:R0:W-:Y:S01]  /*4db0*/  @!P1 STG.E.U8 desc[UR16][R10.64+0x21], R13 ;  /* 0x0000210d0a009986 */ /* 0x0001e2000c101110 */
[----:B------:R-:W-:-:S03]  /*4dc0*/  ISETP.GE.AND P1, PT, R26, 0x31, PT ;  /* 0x000000311a00780c */ /* 0x000fc60003f26270 */
[----:B------:R1:W-:Y:S01]  /*4dd0*/  @!P3 STG.E.U8 desc[UR16][R8.64+0x29], R23 ;  /* 0x000029170800b986 */ /* 0x0003e2000c101110 */
[----:B------:R-:W-:-:S03]  /*4de0*/  ISETP.GE.AND P3, PT, R26, 0x32, PT ;  /* 0x000000321a00780c */ /* 0x000fc60003f66270 */
[----:B------:R-:W-:Y:S01]  /*4df0*/  @!P6 STG.E.U8 desc[UR16][R8.64+0x28], R59 ;  /* 0x0000283b0800e986 */ /* 0x000fe2000c101110 */
[C---:B------:R-:W-:Y:S02]  /*4e00*/  ISETP.LT.OR P6, PT, R25.reuse, 0x1, !P1 ;  /* 0x000000011900780c */ /* 0x040fe40004fc1670 */
[C---:B------:R-:W-:Y:S01]  /*4e10*/  ISETP.LT.OR P1, PT, R25.reuse, 0x9, !P1 ;  /* 0x000000091900780c */ /* 0x040fe20004f21670 */
[----:B------:R-:W-:Y:S01]  /*4e20*/  @!P5 STG.E.U8 desc[UR16][R10.64+0x28], R57 ;  /* 0x000028390a00d986 */ /* 0x000fe2000c101110 */
[C---:B------:R-:W-:Y:S02]  /*4e30*/  ISETP.LT.OR P5, PT, R25.reuse, 0x1, !P3 ;  /* 0x000000011900780c */ /* 0x040fe40005fa1670 */
        /* <DEDUP_REMOVED lines=10> */
[----:B------:R2:W-:Y:S01]  /*4ee0*/  @!P1 STG.E.U8 desc[UR16][R10.64+0x30], R19 ;  /* 0x000030130a009986 */ /* 0x0005e2000c101110 */
[C---:B------:R-:W-:Y:S02]  /*4ef0*/  ISETP.LT.OR P1, PT, R25.reuse, 0x1, !P2 ;  /* 0x000000011900780c */ /* 0x040fe40005721670 */
[----:B------:R-:W-:Y:S02]  /*4f00*/  ISETP.LT.OR P2, PT, R25, 0x9, !P2 ;  /* 0x000000091900780c */ /* 0x000fe40005741670 */
[----:B0-----:R-:W-:Y:S02]  /*4f10*/  F2FP.SATFINITE.E4M3.F32.PACK_AB_MERGE_C R13, RZ, R18, RZ ;  /* 0x00000012ff0d723e */ /* 0x001fe400048070ff */
[----:B-1----:R-:W-:-:S03]  /*4f20*/  F2FP.SATFINITE.E4M3.F32.PACK_AB_MERGE_C R21, RZ, R14, RZ ;  /* 0x0000000eff15723e */ /* 0x002fc600048070ff */
[----:B------:R0:W-:Y:S01]  /*4f30*/  @!P3 STG.E.U8 desc[UR16][R10.64+0x31], R13 ;  /* 0x0000310d0a00b986 */ /* 0x0001e2000c101110 */
[----:B--2---:R-:W-:-:S03]  /*4f40*/  F2FP.SATFINITE.E4M3.F32.PACK_AB_MERGE_C R19, RZ, R16, RZ ;  /* 0x00000010ff13723e */ /* 0x004fc600048070ff */
[----:B------:R0:W-:Y:S04]  /*4f50*/  @!P1 STG.E.U8 desc[UR16][R8.64+0x38], R17 ;  /* 0x0000381108009986 */ /* 0x0001e8000c101110 */
[----:B------:R0:W-:Y:S04]  /*4f60*/  @!P5 STG.E.U8 desc[UR16][R8.64+0x39], R19 ;  /* 0x000039130800d986 */ /* 0x0001e8000c101110 */
[----:B------:R0:W-:Y:S04]  /*4f70*/  @!P2 STG.E.U8 desc[UR16][R10.64+0x38], R15 ;  /* 0x0000380f0a00a986 */ /* 0x0001e8000c101110 */
[----:B------:R0:W-:Y:S02]  /*4f80*/  @!P6 STG.E.U8 desc[UR16][R10.64+0x39], R21 ;  /* 0x000039150a00e986 */ /* 0x0001e4000c101110 */
.L_x_104:
[----:B------:R-:W-:Y:S05]  /*4f90*/  BSYNC B0 ;  /* 0x0000000000007941 */ /* 0x000fea0003800000 */
.L_x_38:
[----:B------:R-:W-:Y:S01]  /*4fa0*/  ULDC UR6, c[0x0][0xc] ;  /* 0x0000030000067ab9 */ /* 0x000fe20000000800 */
[----:B------:R-:W-:Y:S01]  /*4fb0*/  ULDC UR7, c[0x0][0x10] ;  /* 0x0000040000077ab9 */ /* 0x000fe20000000800 */
[----:B0-----:R-:W0:Y:S01]  /*4fc0*/  LDC R9, c[0x0][0x14] ;  /* 0x00000500ff097b82 */ /* 0x001e220000000800 */
[----:B------:R-:W-:Y:S01]  /*4fd0*/  UIMAD.WIDE.U32 UR6, UR6, UR7, URZ ;  /* 0x00000007060672a5 */ /* 0x000fe2000f8e003f */
[----:B-----5:R-:W-:Y:S01]  /*4fe0*/  PRMT R8, RZ, 0x7610, R8 ;  /* 0x00007610ff087816 */ /* 0x020fe20000000008 */
[----:B------:R-:W-:Y:S02]  /*4ff0*/  IMAD.MOV.U32 R12, RZ, RZ, -0x1 ;  /* 0xffffffffff0c7424 */ /* 0x000fe400078e00ff */
[----:B------:R-:W-:Y:S02]  /*5000*/  IMAD.MOV.U32 R71, RZ, RZ, -0x1 ;  /* 0xffffffffff477424 */ /* 0x000fe400078e00ff */
[----:B0-----:R-:W-:-:S04]  /*5010*/  IMAD.WIDE.U32 R4, R9, UR6, R4 ;  /* 0x0000000609047c25 */ /* 0x001fc8000f8e0004 */
[----:B------:R-:W-:Y:S01]  /*5020*/  IMAD R9, R9, UR7, RZ ;  /* 0x0000000709097c24 */ /* 0x000fe2000f8e02ff */
[----:B------:R-:W-:Y:S02]  /*5030*/  ULDC.64 UR6, c[0x0][0x650] ;  /* 0x0001940000067ab9 */ /* 0x000fe40000000a00 */
[----:B------:R-:W-:Y:S01]  /*5040*/  ISETP.GE.U32.AND P1, PT, R4, UR6, PT ;  /* 0x0000000604007c0c */ /* 0x000fe2000bf26070 */
[----:B------:R-:W-:-:S05]  /*5050*/  IMAD.IADD R5, R5, 0x1, R9 ;  /* 0x0000000105057824 */ /* 0x000fca00078e0209 */
[----:B------:R-:W-:-:S13]  /*5060*/  ISETP.GE.U32.AND.EX P1, PT, R5, UR7, PT, P1 ;  /* 0x0000000705007c0c */ /* 0x000fda000bf26110 */
[----:B------:R-:W-:Y:S05]  /*5070*/  @P1 BRA `(.L_x_105) ;  /* 0x0000000400601947 */ /* 0x000fea0003800000 */
[----:B------:R-:W0:Y:S01]  /*5080*/  S2R R20, SR_CTAID.X ;  /* 0x0000000000147919 */ /* 0x000e220000002500 */
[----:B------:R-:W5:Y:S01]  /*5090*/  LDC.64 R14, c[0x0][0x628] ;  /* 0x00018a00ff0e7b82 */ /* 0x000f620000000a00 */
[----:B------:R-:W-:Y:S01]  /*50a0*/  ULDC UR6, c[0x0][0x150] ;  /* 0x0000540000067ab9 */ /* 0x000fe20000000800 */
[----:B------:R-:W-:Y:S01]  /*50b0*/  IMAD.MOV.U32 R12, RZ, RZ, R4 ;  /* 0x000000ffff0c7224 */ /* 0x000fe200078e0004 */
[----:B-12-4-:R-:W1:Y:S01]  /*50c0*/  S2R R22, SR_CTAID.Y ;  /* 0x0000000000167919 */ /* 0x016e620000002600 */
[----:B------:R-:W-:-:S04]  /*50d0*/  IMAD.MOV.U32 R13, RZ, RZ, R5 ;  /* 0x000000ffff0d7224 */ /* 0x000fc800078e0005 */
[----:B------:R-:W2:Y:S08]  /*50e0*/  LDC R23, c[0x0][0x144] ;  /* 0x00005100ff177b82 */ /* 0x000eb00000000800 */
[----:B------:R-:W4:Y:S08]  /*50f0*/  LDC R16, c[0x0][0x630] ;  /* 0x00018c00ff107b82 */ /* 0x000f300000000800 */
[----:B------:R-:W1:Y:S01]  /*5100*/  LDC.64 R18, c[0x0][0x620] ;  /* 0x00018800ff127b82 */ /* 0x000e620000000a00 */
[----:B-----5:R-:W-:-:S04]  /*5110*/  ISETP.NE.U32.AND P1, PT, R14, RZ, PT ;  /* 0x000000ff0e00720c */ /* 0x020fc80003f25070 */
[----:B------:R-:W-:Y:S02]  /*5120*/  ISETP.NE.AND.EX P1, PT, R15, RZ, PT, P1 ;  /* 0x000000ff0f00720c */ /* 0x000fe40003f25310 */
[----:B0-----:R-:W-:-:S05]  /*5130*/  I2FP.F32.U32 R8, R20 ;  /* 0x0000001400087245 */ /* 0x001fca0000201000 */
[----:B------:R-:W-:-:S04]  /*5140*/  FMUL R8, R8, UR6 ;  /* 0x0000000608087c20 */ /* 0x000fc80008400000 */
[----:B------:R0:W0:Y:S02]  /*5150*/  F2I.U32.TRUNC.NTZ R21, R8 ;  /* 0x0000000800157305 */ /* 0x000024000020f000 */
[----:B--2-4-:R-:W-:Y:S05]  /*5160*/  @!P1 BRA `(.L_x_106) ;  /* 0x0000000000289947 */ /* 0x014fea0003800000 */
[----:B------:R-:W2:Y:S02]  /*5170*/  LDC R9, c[0x0][0x634] ;  /* 0x00018d00ff097b82 */ /* 0x000ea40000000800 */
[----:B--2---:R-:W-:-:S05]  /*5180*/  IADD3 R13, P1, R4, R9, RZ ;  /* 0x00000009040d7210 */ /* 0x004fca0007f3e0ff */
[----:B------:R-:W-:-:S04]  /*5190*/  IMAD.X R17, RZ, RZ, R5, P1 ;  /* 0x000000ffff117224 */ /* 0x000fc800008e0605 */
[----:B0-----:R-:W-:-:S04]  /*51a0*/  IMAD.WIDE.U32 R8, R17, R14, RZ ;  /* 0x0000000e11087225 */ /* 0x001fc800078e00ff */
[----:B---3--:R-:W-:-:S04]  /*51b0*/  IMAD.WIDE.U32 R10, P1, R13, R15, R8 ;  /* 0x0000000f0d0a7225 */ /* 0x008fc80007820008 */
[----:B------:R-:W-:-:S04]  /*51c0*/  IMAD.WIDE.U32 R8, R13, R14, RZ ;  /* 0x0000000e0d087225 */ /* 0x000fc800078e00ff */
[----:B------:R-:W-:Y:S01]  /*51d0*/  IMAD.X R13, RZ, RZ, RZ, P1 ;  /* 0x000000ffff0d7224 */ /* 0x000fe200008e06ff */
[----:B------:R-:W-:Y:S01]  /*51e0*/  IADD3 RZ, P1, R9, R10, RZ ;  /* 0x0000000a09ff7210 */ /* 0x000fe20007f3e0ff */
[----:B------:R-:W-:-:S04]  /*51f0*/  IMAD.MOV.U32 R12, RZ, RZ, R11 ;  /* 0x000000ffff0c7224 */ /* 0x000fc800078e000b */
[----:B------:R-:W-:-:S08]  /*5200*/  IMAD.WIDE.U32.X R12, R17, R15, R12, P1 ;  /* 0x0000000f110c7225 */ /* 0x000fd000008e040c */
.L_x_106:
[----:B---3--:R-:W2:Y:S01]  /*5210*/  LDC.64 R28, c[0x0][0x640] ;  /* 0x00019000ff1c7b82 */ /* 0x008ea20000000a00 */
[-C--:B------:R-:W-:Y:S01]  /*5220*/  SHF.R.U64 R71, R12, R16.reuse, R13 ;  /* 0x000000100c477219 */ /* 0x080fe2000000120d */
[----:B0-----:R-:W-:Y:S01]  /*5230*/  IMAD.MOV R21, RZ, RZ, -R21 ;  /* 0x000000ffff157224 */ /* 0x001fe200078e0a15 */
[----:B------:R-:W-:Y:S01]  /*5240*/  SHF.R.U32.HI R8, RZ, R16, R13 ;  /* 0x00000010ff087219 */ /* 0x000fe2000001160d */
[----:B------:R-:W-:Y:S01]  /*5250*/  ULDC UR6, c[0x0][0x154] ;  /* 0x0000550000067ab9 */ /* 0x000fe20000000800 */
[----:B------:R-:W-:Y:S01]  /*5260*/  IADD3 R11, P1, RZ, -R71, RZ ;  /* 0x80000047ff0b7210 */ /* 0x000fe20007f3e0ff */
[----:B------:R-:W-:Y:S02]  /*5270*/  IMAD R21, R23, R21, R20 ;  /* 0x0000001517157224 */ /* 0x000fe400078e0214 */
[----:B------:R-:W0:Y:S01]  /*5280*/  LDC R12, c[0x0][0x618] ;  /* 0x00018600ff0c7b82 */ /* 0x000e220000000800 */
[----:B------:R-:W-:Y:S02]  /*5290*/  IMAD.MOV.U32 R13, RZ, RZ, 0x1 ;  /* 0x00000001ff0d7424 */ /* 0x000fe400078e00ff */
[----:B------:R-:W-:-:S04]  /*52a0*/  IMAD.X R9, RZ, RZ, ~R8, P1 ;  /* 0x000000ffff097224 */ /* 0x000fc800008e0e08 */
[-C--:B-1----:R-:W-:Y:S01]  /*52b0*/  IMAD R10, R9, R18.reuse, RZ ;  /* 0x00000012090a7224 */ /* 0x082fe200078e02ff */
[----:B------:R-:W1:Y:S01]  /*52c0*/  LDC R24, c[0x0][0x608] ;  /* 0x00018200ff187b82 */ /* 0x000e620000000800 */
[----:B------:R-:W-:-:S04]  /*52d0*/  IMAD.WIDE.U32 R8, R11, R18, R4 ;  /* 0x000000120b087225 */ /* 0x000fc800078e0004 */
[----:B------:R-:W-:Y:S01]  /*52e0*/  IMAD R11, R11, R19, R10 ;  /* 0x000000130b0b7224 */ /* 0x000fe200078e020a */
[----:B------:R-:W-:Y:S02]  /*52f0*/  I2FP.F32.U32 R10, R22 ;  /* 0x00000016000a7245 */ /* 0x000fe40000201000 */
[----:B------:R-:W3:Y:S01]  /*5300*/  LDC R26, c[0x0][0x658] ;  /* 0x00019600ff1a7b82 */ /* 0x000ee20000000800 */
[----:B------:R-:W-:Y:S01]  /*5310*/  IMAD.IADD R9, R9, 0x1, R11 ;  /* 0x0000000109097824 */ /* 0x000fe200078e020b */
[----:B--2---:R-:W-:Y:S01]  /*5320*/  ISETP.NE.U32.AND P1, PT, R28, RZ, PT ;  /* 0x000000ff1c00720c */ /* 0x004fe20003f25070 */
[----:B------:R-:W-:Y:S01]  /*5330*/  FMUL R10, R10, UR6 ;  /* 0x000000060a0a7c20 */ /* 0x000fe20008400000 */
[----:B------:R-:W-:Y:S02]  /*5340*/  IMAD.MOV.U32 R11, RZ, RZ, -0x1 ;  /* 0xffffffffff0b7424 */ /* 0x000fe400078e00ff */
[----:B------:R-:W-:Y:S01]  /*5350*/  ISETP.NE.AND.EX P1, PT, R29, RZ, PT, P1 ;  /* 0x000000ff1d00720c */ /* 0x000fe20003f25310 */
[----:B------:R2:W4:Y:S01]  /*5360*/  F2I.U32.TRUNC.NTZ R17, R10 ;  /* 0x0000000a00117305 */ /* 0x000522000020f000 */
[----:B------:R-:W2:Y:S01]  /*5370*/  LDC R19, c[0x0][0x148] ;  /* 0x00005200ff137b82 */ /* 0x000ea20000000800 */
[----:B0-----:R-:W-:-:S02]  /*5380*/  SHF.R.U64 R16, R8, R12, R9 ;  /* 0x0000000c08107219 */ /* 0x001fc40000001209 */
[----:B------:R-:W-:-:S05]  /*5390*/  SHF.R.U32.HI R9, RZ, R12, R9 ;  /* 0x0000000cff097219 */ /* 0x000fca0000011609 */
[----:B------:R-:W0:Y:S01]  /*53a0*/  LDC R20, c[0x0][0x600] ;  /* 0x00018000ff147b82 */ /* 0x000e220000000800 */
[-CC-:B-1----:R-:W-:Y:S02]  /*53b0*/  SHF.R.U64 R14, R16, R24.reuse, R9.reuse ;  /* 0x00000018100e7219 */ /* 0x182fe40000001209 */
[----:B------:R-:W-:-:S05]  /*53c0*/  SHF.R.U32.HI R9, RZ, R24, R9 ;  /* 0x00000018ff097219 */ /* 0x000fca0000011609 */
[----:B------:R-:W1:Y:S01]  /*53d0*/  LDC R25, c[0x0][0x648] ;  /* 0x00019200ff197b82 */ /* 0x000e620000000800 */
[-CC-:B---3--:R-:W-:Y:S02]  /*53e0*/  SHF.R.U64 R18, R14, R26.reuse, R9.reuse ;  /* 0x0000001a0e127219 */ /* 0x188fe40000001209 */
[-C--:B------:R-:W-:Y:S02]  /*53f0*/  SHF.L.U32 R11, R11, R26.reuse, RZ ;  /* 0x0000001a0b0b7219 */ /* 0x080fe400000006ff */
[-C--:B------:R-:W-:Y:S01]  /*5400*/  SHF.R.U32.HI R9, RZ, R26.reuse, R9 ;  /* 0x0000001aff097219 */ /* 0x080fe20000011609 */
[----:B------:R-:W-:Y:S01]  /*5410*/  IMAD.MOV.U32 R8, RZ, RZ, R18 ;  /* 0x000000ffff087224 */ /* 0x000fe200078e0012 */
[----:B------:R-:W-:Y:S01]  /*5420*/  SHF.L.U32 R24, R13, R26, RZ ;  /* 0x0000001a0d187219 */ /* 0x000fe200000006ff */
[----:B------:R-:W3:Y:S01]  /*5430*/  LDC R27, c[0x0][0x638] ;  /* 0x00018e00ff1b7b82 */ /* 0x000ee20000000800 */
[----:B------:R-:W-:-:S07]  /*5440*/  LOP3.LUT R23, RZ, R11, RZ, 0x33, !PT ;  /* 0x0000000bff177212 */ /* 0x000fce00078e33ff */
[----:B------:R-:W0:Y:S01]  /*5450*/  LDC R30, c[0x0][0x610] ;  /* 0x00018400ff1e7b82 */ /* 0x000e220000000800 */
[----:B----4-:R-:W-:Y:S05]  /*5460*/  @!P1 BRA `(.L_x_107) ;  /* 0x0000000000289947 */ /* 0x010fea0003800000 */
[----:B------:R-:W4:Y:S02]  /*5470*/  LDC R13, c[0x0][0x64c] ;  /* 0x00019300ff0d7b82 */ /* 0x000f240000000800 */
[----:B----4-:R-:W-:-:S05]  /*5480*/  IADD3 R13, P1, R18, R13, RZ ;  /* 0x0000000d120d7210 */ /* 0x010fca0007f3e0ff */
[----:B------:R-:W-:-:S04]  /*5490*/  IMAD.X R15, RZ, RZ, R9, P1 ;  /* 0x000000ffff0f7224 */ /* 0x000fc800008e0609 */
[----:B------:R-:W-:-:S04]  /*54a0*/  IMAD.WIDE.U32 R8, R15, R28, RZ ;  /* 0x0000001c0f087225 */ /* 0x000fc800078e00ff */
[----:B--2---:R-:W-:-:S04]  /*54b0*/  IMAD.WIDE.U32 R10, P1, R13, R29, R8 ;  /* 0x0000001d0d0a7225 */ /* 0x004fc80007820008 */
[----:B------:R-:W-:-:S04]  /*54c0*/  IMAD.WIDE.U32 R8, R13, R28, RZ ;  /* 0x0000001c0d087225 */ /* 0x000fc800078e00ff */
[----:B------:R-:W-:Y:S01]  /*54d0*/  IMAD.X R13, RZ, RZ, RZ, P1 ;  /* 0x000000ffff0d7224 */ /* 0x000fe200008e06ff */
[----:B------:R-:W-:Y:S01]  /*54e0*/  IADD3 RZ, P1, R9, R10, RZ ;  /* 0x0000000a09ff7210 */ /* 0x000fe20007f3e0ff */
[----:B------:R-:W-:-:S04]  /*54f0*/  IMAD.MOV.U32 R12, RZ, RZ, R11 ;  /* 0x000000ffff0c7224 */ /* 0x000fc800078e000b */
[----:B------:R-:W-:-:S08]  /*5500*/  IMAD.WIDE.U32.X R8, R15, R29, R12, P1 ;  /* 0x0000001d0f087225 */ /* 0x000fd000008e040c */
.L_x_107:
[----:B-1----:R-:W-:Y:S01]  /*5510*/  SHF.R.U64 R8, R8, R25, R9 ;  /* 0x0000001908087219 */ /* 0x002fe20000001209 */
[----:B0-----:R-:W-:Y:S01]  /*5520*/  VIADD R13, R20, 0xffffffff ;  /* 0xffffffff140d7836 */ /* 0x001fe20000000000 */
[----:B------:R-:W-:Y:S01]  /*5530*/  LOP3.LUT R11, R14, R23, RZ, 0xc0, !PT ;  /* 0x000000170e0b7212 */ /* 0x000fe200078ec0ff */
[----:B------:R-:W-:Y:S02]  /*5540*/  IMAD.MOV R17, RZ, RZ, -R17 ;  /* 0x000000ffff117224 */ /* 0x000fe400078e0a11 */
[----:B------:R-:W-:Y:S02]  /*5550*/  IMAD.MOV R9, RZ, RZ, -R8 ;  /* 0x000000ffff097224 */ /* 0x000fe400078e0a08 */
[----:B------:R-:W-:Y:S01]  /*5560*/  IMAD R24, R24, R8, R11 ;  /* 0x0000000818187224 */ /* 0x000fe200078e020b */
[----:B------:R-:W-:Y:S01]  /*5570*/  LOP3.LUT R11, R16, R13, RZ, 0xc0, !PT ;  /* 0x0000000d100b7212 */ /* 0x000fe200078ec0ff */
[----:B--2---:R-:W-:Y:S02]  /*5580*/  @P4 IMAD R21, R19, R17, R22 ;  /* 0x0000001113154224 */ /* 0x004fe400078e0216 */
[----:B---3--:R-:W-:-:S02]  /*5590*/  IMAD R8, R9, R27, R18 ;  /* 0x0000001b09087224 */ /* 0x008fc400078e0212 */
[----:B------:R-:W-:Y:S02]  /*55a0*/  IMAD R24, R24, R30, R21 ;  /* 0x0000001e18187224 */ /* 0x000fe400078e0215 */
[----:B------:R-:W-:Y:S02]  /*55b0*/  IMAD R9, R8, R20, R11 ;  /* 0x0000001408097224 */ /* 0x000fe400078e020b */
[----:B------:R-:W-:-:S03]  /*55c0*/  IMAD.MOV.U32 R10, RZ, RZ, 0x1 ;  /* 0x00000001ff0a7424 */ /* 0x000fc600078e00ff */
[----:B------:R-:W-:Y:S02]  /*55d0*/  SEL R12, R9, R24, !P4 ;  /* 0x00000018090c7207 */ /* 0x000fe40006000000 */
[----:B------:R-:W-:Y:S02]  /*55e0*/  PRMT R8, R10, 0x7610, R8 ;  /* 0x000076100a087816 */ /* 0x000fe40000000008 */
[----:B------:R-:W-:-:S07]  /*55f0*/  SEL R24, R24, R9, !P4 ;  /* 0x0000000918187207 */ /* 0x000fce0006000000 */
.L_x_105:
[----:B------:R-:W-:Y:S01]  /*5600*/  LOP3.LUT P1, RZ, R8, 0xff, RZ, 0xc0, !PT ;  /* 0x000000ff08ff7812 */ /* 0x000fe2000782c0ff */
[----:B---3--:R-:W-:-:S12]  /*5610*/  IMAD.MOV.U32 R11, RZ, RZ, R24 ;  /* 0x000000ffff0b7224 */ /* 0x008fd800078e0018 */
[----:B------:R-:W-:Y:S05]  /*5620*/  @P1 BRA `(.L_x_108) ;  /* 0xffffffbc00401947 */ /* 0x000fea000383ffff */
[----:B------:R-:W-:Y:S05]  /*5630*/  EXIT ;  /* 0x000000000000794d */ /* 0x000fea0003800000 */
.L_x_8:
[----:B0-----:R-:W-:Y:S01]  /*5640*/  ULDC.64 UR4, c[0x0][0x650] ;  /* 0x0001940000047ab9 */ /* 0x001fe20000000a00 */
        /* <DEDUP_REMOVED lines=25> */
.L_x_110:
[----:B------:R-:W0:Y:S01]  /*57e0*/  LDC.64 R28, c[0x0][0x640] ;  /* 0x00019000ff1c7b82 */ /* 0x000e220000000a00 */
[-CC-:B------:R-:W-:Y:S01]  /*57f0*/  SHF.R.U64 R21, R14, R6.reuse, R15.reuse ;  /* 0x000000060e157219 */ /* 0x180fe2000000120f */
[----:B------:R-:W-:Y:S01]  /*5800*/  IMAD.MOV.U32 R26, RZ, RZ, 0x1 ;  /* 0x00000001ff1a7424 */ /* 0x000fe200078e00ff */
[----:B------:R-:W-:Y:S02]  /*5810*/  SHF.R.U32.HI R6, RZ, R6, R15 ;  /* 0x00000006ff067219 */ /* 0x000fe4000001160f */
[----:B------:R-:W-:-:S03]  /*5820*/  IADD3 R13, P0, RZ, -R21, RZ ;  /* 0x80000015ff0d7210 */ /* 0x000fc60007f1e0ff */
[----:B------:R-:W1:Y:S02]  /*5830*/  LDC R12, c[0x0][0x618] ;  /* 0x00018600ff0c7b82 */ /* 0x000e640000000800 */
[----:B------:R-:W-:-:S04]  /*5840*/  IMAD.X R11, RZ, RZ, ~R6, P0 ;  /* 0x000000ffff0b7224 */ /* 0x000fc800000e0e06 */
[-C--:B------:R-:W-:Y:S02]  /*5850*/  IMAD R6, R11, R22.reuse, RZ ;  /* 0x000000160b067224 */ /* 0x080fe400078e02ff */
[----:B------:R-:W2:Y:S01]  /*5860*/  LDC R14, c[0x0][0x608] ;  /* 0x00018200ff0e7b82 */ /* 0x000ea20000000800 */
[----:B------:R-:W-:-:S04]  /*5870*/  IMAD.WIDE.U32 R10, R13, R22, R4 ;  /* 0x000000160d0a7225 */ /* 0x000fc800078e0004 */
[----:B------:R-:W-:-:S03]  /*5880*/  IMAD R13, R13, R23, R6 ;  /* 0x000000170d0d7224 */ /* 0x000fc600078e0206 */
[----:B------:R-:W3:Y:S01]  /*5890*/  LDC R27, c[0x0][0x658] ;  /* 0x00019600ff1b7b82 */ /* 0x000ee20000000800 */
[----:B------:R-:W-:Y:S01]  /*58a0*/  IMAD.IADD R11, R11, 0x1, R13 ;  /* 0x000000010b0b7824 */ /* 0x000fe200078e020d */
[----:B0-----:R-:W-:-:S04]  /*58b0*/  ISETP.NE.U32.AND P0, PT, R28, RZ, PT ;  /* 0x000000ff1c00720c */ /* 0x001fc80003f05070 */
[----:B------:R-:W-:Y:S02]  /*58c0*/  ISETP.NE.AND.EX P0, PT, R29, RZ, PT, P0 ;  /* 0x000000ff1d00720c */ /* 0x000fe40003f05300 */
[----:B------:R-:W0:Y:S01]  /*58d0*/  LDC R18, c[0x0][0x600] ;  /* 0x00018000ff127b82 */ /* 0x000e220000000800 */
[-CC-:B-1----:R-:W-:Y:S01]  /*58e0*/  SHF.R.U64 R16, R10, R12.reuse, R11.reuse ;  /* 0x0000000c0a107219 */ /* 0x182fe2000000120b */
[----:B------:R-:W-:Y:S01]  /*58f0*/  IMAD.MOV.U32 R10, RZ, RZ, -0x1 ;  /* 0xffffffffff0a7424 */ /* 0x000fe200078e00ff */
[----:B------:R-:W-:-:S05]  /*5900*/  SHF.R.U32.HI R11, RZ, R12, R11 ;  /* 0x0000000cff0b7219 */ /* 0x000fca000001160b */
[----:B------:R-:W1:Y:S01]  /*5910*/  LDC R22, c[0x0][0x648] ;  /* 0x00019200ff167b82 */ /* 0x000e620000000800 */
[-CC-:B--2---:R-:W-:Y:S02]  /*5920*/  SHF.R.U64 R23, R16, R14.reuse, R11.reuse ;  /* 0x0000000e10177219 */ /* 0x184fe4000000120b */
[----:B------:R-:W-:-:S05]  /*5930*/  SHF.R.U32.HI R6, RZ, R14, R11 ;  /* 0x0000000eff067219 */ /* 0x000fca000001160b */
[----:B------:R-:W2:Y:S01]  /*5940*/  LDC R24, c[0x0][0x638] ;  /* 0x00018e00ff187b82 */ /* 0x000ea20000000800 */
[-C--:B---3--:R-:W-:Y:S02]  /*5950*/  SHF.L.U32 R10, R10, R27.reuse, RZ ;  /* 0x0000001b0a0a7219 */ /* 0x088fe400000006ff */
[-CC-:B------:R-:W-:Y:S02]  /*5960*/  SHF.R.U64 R25, R23, R27.reuse, R6.reuse ;  /* 0x0000001b17197219 */ /* 0x180fe40000001206 */
[----:B------:R-:W-:Y:S02]  /*5970*/  LOP3.LUT R30, RZ, R10, RZ, 0x33, !PT ;  /* 0x0000000aff1e7212 */ /* 0x000fe400078e33ff */
[----:B------:R-:W-:Y:S01]  /*5980*/  SHF.R.U32.HI R11, RZ, R27, R6 ;  /* 0x0000001bff0b7219 */ /* 0x000fe20000011606 */
[----:B------:R-:W3:Y:S01]  /*5990*/  LDC R31, c[0x0][0x610] ;  /* 0x00018400ff1f7b82 */ /* 0x000ee20000000800 */
[----:B------:R-:W-:Y:S01]  /*59a0*/  IMAD.MOV.U32 R10, RZ, RZ, R25 ;  /* 0x000000ffff0a7224 */ /* 0x000fe200078e0019 */
[----:B------:R-:W-:Y:S06]  /*59b0*/  @!P0 BRA `(.L_x_111) ;  /* 0x0000000000288947 */ /* 0x000fec0003800000 */
        /* <DEDUP_REMOVED lines=10> */
.L_x_111:
[----:B-1----:R-:W-:Y:S01]  /*5a60*/  SHF.R.U64 R9, R10, R22, R11 ;  /* 0x000000160a097219 */ /* 0x002fe2000000120b */
[----:B0-----:R-:W-:Y:S01]  /*5a70*/  VIADD R11, R18, 0xffffffff ;  /* 0xffffffff120b7836 */ /* 0x001fe20000000000 */
[----:B------:R-:W-:Y:S01]  /*5a80*/  SHF.L.U32 R26, R26, R27, RZ ;  /* 0x0000001b1a1a7219 */ /* 0x000fe200000006ff */
[----:B------:R-:W-:Y:S01]  /*5a90*/  @P4 IMAD R7, R19, R20, R8 ;  /* 0x0000001413074224 */ /* 0x000fe200078e0208 */
[----:B------:R-:W-:Y:S01]  /*5aa0*/  LOP3.LUT R6, R23, R30, RZ, 0xc0, !PT ;  /* 0x0000001e17067212 */ /* 0x000fe200078ec0ff */
[----:B------:R-:W-:Y:S02]  /*5ab0*/  IMAD.MOV R10, RZ, RZ, -R9 ;  /* 0x000000ffff0a7224 */ /* 0x000fe400078e0a09 */
[----:B------:R-:W-:Y:S02]  /*5ac0*/  IMAD.MOV.U32 R17, RZ, RZ, R21 ;  /* 0x000000ffff117224 */ /* 0x000fe400078e0015 */
[----:B------:R-:W-:Y:S01]  /*5ad0*/  IMAD R8, R26, R9, R6 ;  /* 0x000000091a087224 */ /* 0x000fe200078e0206 */
[----:B------:R-:W-:Y:S01]  /*5ae0*/  LOP3.LUT R9, R16, R11, RZ, 0xc0, !PT ;  /* 0x0000000b10097212 */ /* 0x000fe200078ec0ff */
[----:B--2---:R-:W-:-:S02]  /*5af0*/  IMAD R6, R10, R24, R25 ;  /* 0x000000180a067224 */ /* 0x004fc400078e0219 */
[----:B---3--:R-:W-:Y:S02]  /*5b00*/  IMAD R7, R8, R31, R7 ;  /* 0x0000001f08077224 */ /* 0x008fe400078e0207 */
[----:B------:R-:W-:Y:S02]  /*5b10*/  IMAD R14, R6, R18, R9 ;  /* 0x00000012060e7224 */ /* 0x000fe400078e0209 */
[----:B------:R-:W-:-:S03]  /*5b20*/  IMAD.MOV.U32 R8, RZ, RZ, 0x1 ;  /* 0x00000001ff087424 */ /* 0x000fc600078e00ff */
[----:B------:R-:W-:Y:S02]  /*5b30*/  SEL R18, R14, R7, !P4 ;  /* 0x000000070e127207 */ /* 0x000fe40006000000 */
[----:B------:R-:W-:Y:S02]  /*5b40*/  PRMT R6, R8, 0x7610, R6 ;  /* 0x0000761008067816 */ /* 0x000fe40000000006 */
[----:B------:R-:W-:-:S07]  /*5b50*/  SEL R14, R7, R14, !P4 ;  /* 0x0000000e070e7207 */ /* 0x000fce0006000000 */
.L_x_109:
[----:B------:R-:W-:-:S08]  /*5b60*/  NOP ;  /* 0x0000000000007918 */ /* 0x000fd00000000000 */
[----:B------:R-:W0:-:S00]  /*5b70*/  USETMAXREG.DEALLOC.CTAPOOL 0x28 ;  /* 0x00000028000079c8 */ /* 0x000e0000080e0500 */
[----:B0-----:R-:W-:-:S13]  /*5b80*/  ISETP.NE.AND P0, PT, R3, RZ, PT ;  /* 0x000000ff0300720c */ /* 0x001fda0003f05270 */
[----:B------:R-:W-:Y:S05]  /*5b90*/  @P0 EXIT ;  /* 0x000000000000094d */ /* 0x000fea0003800000 */
[----:B------:R-:W-:Y:S01]  /*5ba0*/  LOP3.LUT P0, RZ, R6, 0xff, RZ, 0xc0, !PT ;  /* 0x000000ff06ff7812 */ /* 0x000fe2000780c0ff */
[----:B------:R-:W-:Y:S02]  /*5bb0*/  IMAD.MOV.U32 R3, RZ, RZ, 0x1 ;  /* 0x00000001ff037424 */ /* 0x000fe400078e00ff */
[----:B------:R-:W-:-:S10]  /*5bc0*/  IMAD.MOV.U32 R13, RZ, RZ, RZ ;  /* 0x000000ffff0d7224 */ /* 0x000fd400078e00ff */
[----:B------:R-:W-:Y:S05]  /*5bd0*/  @!P0 BRA `(.L_x_112) ;  /* 0x0000000c00348947 */ /* 0x000fea0003800000 */
[----:B------:R-:W0:Y:S01]  /*5be0*/  LDC R3, c[0x0][0x28c] ;  /* 0x0000a300ff037b82 */ /* 0x000e220000000800 */
[----:B------:R-:W-:Y:S01]  /*5bf0*/  ULDC UR5, c[0x0][0x658] ;  /* 0x0001960000057ab9 */ /* 0x000fe20000000800 */
[----:B------:R-:W-:Y:S01]  /*5c00*/  UMOV UR7, 0xffffffff ;  /* 0xffffffff00077882 */ /* 0x000fe20000000000 */
[----:B------:R-:W-:Y:S01]  /*5c10*/  ULDC UR6, c[0x0][0xc] ;  /* 0x0000030000067ab9 */ /* 0x000fe20000000800 */
[----:B------:R-:W-:Y:S01]  /*5c20*/  USHF.L.U32 UR8, UR7, UR5, URZ ;  /* 0x0000000507087299 */ /* 0x000fe2000800063f */
[----:B------:R-:W-:Y:S01]  /*5c30*/  BSSY B0, `(.L_x_112) ;  /* 0x00000c7000007945 */ /* 0x000fe20003800000 */
[----:B------:R-:W-:Y:S01]  /*5c40*/  UMOV UR9, 0x1 ;  /* 0x0000000100097882 */ /* 0x000fe20000000000 */
[----:B------:R-:W-:Y:S01]  /*5c50*/  ULDC UR7, c[0x0][0x10] ;  /* 0x0000040000077ab9 */ /* 0x000fe20000000800 */
[----:B------:R-:W1:Y:S01]  /*5c60*/  S2UR UR10, SR_CgaCtaId ;  /* 0x00000000000a79c3 */ /* 0x000e620000008800 */
[----:B------:R-:W-:Y:S01]  /*5c70*/  UIMAD.WIDE.U32 UR6, UR6, UR7, URZ ;  /* 0x00000007060672a5 */ /* 0x000fe2000f8e003f */
[----:B------:R-:W-:Y:S01]  /*5c80*/  IMAD.MOV.U32 R16, RZ, RZ, 0x1 ;  /* 0x00000001ff107424 */ /* 0x000fe200078e00ff */
[----:B------:R-:W-:Y:S01]  /*5c90*/  USHF.L.U32 UR18, UR9, UR5, URZ ;  /* 0x0000000509127299 */ /* 0x000fe2000800063f */
[----:B------:R-:W-:Y:S01]  /*5ca0*/  LOP3.LUT R15, R2, 0x2, RZ, 0xfc, !PT ;  /* 0x00000002020f7812 */ /* 0x000fe200078efcff */
[----:B------:R-:W-:Y:S01]  /*5cb0*/  IMAD.MOV.U32 R13, RZ, RZ, RZ ;  /* 0x000000ffff0d7224 */ /* 0x000fe200078e00ff */
[----:B------:R-:W-:Y:S01]  /*5cc0*/  ULDC UR5, c[0x0][0x14] ;  /* 0x0000050000057ab9 */ /* 0x000fe20000000800 */
[----:B------:R-:W-:Y:S01]  /*5cd0*/  ULDC UR4, c[0x0][0x600] ;  /* 0x0001800000047ab9 */ /* 0x000fe20000000800 */
[----:B------:R-:W-:-:S02]  /*5ce0*/  UIMAD.WIDE.U32 UR22, UR6, UR5, URZ ;  /* 0x00000005061672a5 */ /* 0x000fc4000f8e003f */
[----:B------:R-:W-:Y:S02]  /*5cf0*/  UIMAD UR13, UR7, UR5, URZ ;  /* 0x00000005070d72a4 */ /* 0x000fe4000f8e023f */
[----:B------:R-:W-:Y:S02]  /*5d00*/  UIADD3 UR4, UR4, -0x1, URZ ;  /* 0xffffffff04047890 */ /* 0x000fe4000fffe03f */
[----:B------:R-:W-:Y:S01]  /*5d10*/  ULOP3.LUT UR17, URZ, UR8, URZ, 0x33, !UPT ;  /* 0x000000083f117292 */ /* 0x000fe2000f8e333f */
[----:B0-----:R-:W-:Y:S01]  /*5d20*/  VIADD R3, R3, 0x3f ;  /* 0x0000003f03037836 */ /* 0x001fe20000000000 */
[----:B------:R-:W-:Y:S01]  /*5d30*/  UIADD3 UR13, UR23, UR13, URZ ;  /* 0x0000000d170d7290 */ /* 0x000fe2000fffe03f */
[----:B------:R-:W-:-:S03]  /*5d40*/  ULDC.64 UR24, c[0x0][0x198] ;  /* 0x0000660000187ab9 */ /* 0x000fc60000000a00 */
[----:B------:R-:W-:Y:S01]  /*5d50*/  SHF.R.S32.HI R6, RZ, 0x1f, R3 ;  /* 0x0000001fff067819 */ /* 0x000fe20000011403 */
[----:B-1----:R-:W-:-:S03]  /*5d60*/  IMAD.U32 R11, RZ, RZ, UR10 ;  /* 0x0000000aff0b7e24 */ /* 0x002fc6000f8e00ff */
[----:B------:R-:W-:Y:S01]  /*5d70*/  LEA.HI R6, R6, R3, RZ, 0x6 ;  /* 0x0000000306067211 */ /* 0x000fe200078f30ff */
[----:B------:R-:W-:-:S03]  /*5d80*/  IMAD.MOV.U32 R3, RZ, RZ, 0x1 ;  /* 0x00000001ff037424 */ /* 0x000fc600078e00ff */
[----:B------:R-:W-:-:S05]  /*5d90*/  SHF.R.S32.HI R10, RZ, 0x6, R6 ;  /* 0x00000006ff0a7819 */ /* 0x000fca0000011406 */
[----:B------:R-:W-:-:S07]  /*5da0*/  VIADD R12, R10, 0x1 ;  /* 0x000000010a0c7836 */ /* 0x000fce0000000000 */
.L_x_123:
[----:B------:R-:W-:-:S03]  /*5db0*/  UMOV UR5, 0xffffffff ;  /* 0xffffffff00057882 */ /* 0x000fc60000000000 */
[----:B------:R-:W-:Y:S05]  /*5dc0*/  BRA.DIV UR5, `(.L_x_113) ;  /* 0x0000001605a07947 */ /* 0x000fea000b800000 */
[----:B------:R-:W-:-:S13]  /*5dd0*/  ELECT P0, URZ, PT ;  /* 0x00000000003f782f */ /* 0x000fda0003800000 */
.L_x_148:
[----:B------:R-:W0:Y:S01]  /*5de0*/  LDC R6, c[0x0][0x28c] ;  /* 0x0000a300ff067b82 */ /* 0x000e220000000800 */
[----:B------:R-:W-:Y:S01]  /*5df0*/  BSSY B1, `(.L_x_114) ;  /* 0x000003a000017945 */ /* 0x000fe20003800000 */
[----:B0-----:R-:W-:-:S13]  /*5e00*/  ISETP.LT.OR P0, PT, R6, 0x1, !P0 ;  /* 0x000000010600780c */ /* 0x001fda0004701670 */
[----:B------:R-:W-:Y:S05]  /*5e10*/  @P0 BRA `(.L_x_115) ;  /* 0x0000000000dc0947 */ /* 0x000fea0003800000 */
[----:B------:R-:W-:Y:S02]  /*5e20*/  IMAD R14, R14, 0x2, R11 ;  /* 0x000000020e0e7824 */ /* 0x000fe400078e020b */
[----:B------:R-:W-:Y:S02]  /*5e30*/  IMAD.SHL.U32 R19, R18, 0x40, RZ ;  /* 0x0000004012137824 */ /* 0x000fe400078e00ff */
[----:B------:R-:W-:Y:S02]  /*5e40*/  IMAD.MOV.U32 R22, RZ, RZ, RZ ;  /* 0x000000ffff167224 */ /* 0x000fe400078e00ff */
[----:B------:R-:W-:Y:S02]  /*5e50*/  IMAD.MOV.U32 R6, RZ, RZ, R12 ;  /* 0x000000ffff067224 */ /* 0x000fe400078e000c */
[----:B------:R-:W-:Y:S02]  /*5e60*/  IMAD.MOV.U32 R7, RZ, RZ, R3 ;  /* 0x000000ffff077224 */ /* 0x000fe400078e0003 */
[----:B------:R-:W-:-:S02]  /*5e70*/  IMAD.MOV.U32 R8, RZ, RZ, R13 ;  /* 0x000000ffff087224 */ /* 0x000fc400078e000d */
[----:B------:R-:W-:-:S07]  /*5e80*/  IMAD.SHL.U32 R18, R14, 0x40, RZ ;  /* 0x000000400e127824 */ /* 0x000fce00078e00ff */
.L_x_118:
[----:B------:R-:W0:Y:S01]  /*5e90*/  S2UR UR5, SR_CgaCtaId ;  /* 0x00000000000579c3 */ /* 0x000e220000008800 */
[----:B------:R-:W-:Y:S02]  /*5ea0*/  MOV R14, 0x400 ;  /* 0x00000400000e7802 */ /* 0x000fe40000000f00 */
[----:B------:R-:W-:Y:S02]  /*5eb0*/  SHF.L.U32 R9, R7, 0x1f, RZ ;  /* 0x0000001f07097819 */ /* 0x000fe400000006ff */
[----:B------:R-:W-:Y:S01]  /*5ec0*/  LOP3.LUT P1, RZ, R0, 0x7f, RZ, 0xc0, !PT ;  /* 0x0000007f00ff7812 */ /* 0x000fe2000782c0ff */
[----:B0-----:R-:W-:-:S05]  /*5ed0*/  IMAD.U32 R11, RZ, RZ, UR5 ;  /* 0x00000005ff0b7e24 */ /* 0x001fca000f8e00ff */
[----:B------:R-:W-:-:S07]  /*5ee0*/  LEA R21, R11, R14, 0x18 ;  /* 0x0000000e0b157211 */ /* 0x000fce00078ec0ff */
[----:B------:R-:W0:Y:S01]  /*5ef0*/  @!P1 LDC R14, c[0x0][0x500] ;  /* 0x00014000ff0e9b82 */ /* 0x000e220000000800 */
[----:B------:R-:W-:-:S04]  /*5f00*/  IMAD R20, R8, 0x8, R21 ;  /* 0x0000000808147824 */ /* 0x000fc800078e0215 */
[----:B------:R-:W1:Y:S02]  /*5f10*/  SYNCS.PHASECHK.TRANS64.TRYWAIT P0, [R20+URZ+0x90], R9 ;  /* 0x00009009140075a7 */ /* 0x000e64000800017f */
[----:B-1----:R-:W-:Y:S05]  /*5f20*/  @!P0 BRA `(.L_x_116) ;  /* 0x0000001400688947 */ /* 0x002fea0003800000 */
.L_x_149:
[----:B-1----:R-:W-:Y:S01]  /*5f30*/  PRMT R9, R15, 0x9910, RZ ;  /* 0x000099100f097816 */ /* 0x002fe200000000ff */
[----:B0-----:R0:W-:Y:S03]  /*5f40*/  @!P1 SYNCS.ARRIVE.TRANS64 RZ, [R20+URZ], R14 ;  /* 0x0000000e14ff99a7 */ /* 0x0011e6000800003f */
[----:B------:R-:W-:-:S13]  /*5f50*/  ISETP.NE.AND P0, PT, R9, 0x2, PT ;  /* 0x000000020900780c */ /* 0x000fda0003f05270 */
[----:B0-----:R-:W-:Y:S05]  /*5f60*/  @P0 BRA `(.L_x_117) ;  /* 0x0000000000040947 */ /* 0x001fea0003800000 */
[----:B------:R-:W-:Y:S01]  /*5f70*/  BPT.TRAP 0x1 ;  /* 0x000000040000795c */ /* 0x000fe20000300000 */
.L_x_117:
[----:B------:R-:W-:Y:S01]  /*5f80*/  IMAD R9, R8, 0x2, R11 ;  /* 0x0000000208097824 */ /* 0x000fe200078e020b */
[----:B------:R-:W-:Y:S01]  /*5f90*/  R2UR UR9, R20 ;  /* 0x00000000140972ca */ /* 0x000fe200000e0000 */
[----:B------:R-:W-:Y:S01]  /*5fa0*/  VIADD R6, R6, 0xffffffff ;  /* 0xffffffff06067836 */ /* 0x000fe20000000000 */
[----:B------:R-:W-:Y:S01]  /*5fb0*/  UIADD3 UR6, UP0, UR24, 0xf0, URZ ;  /* 0x000000f018067890 */ /* 0x000fe2000ff1e03f */
[--C-:B------:R-:W-:Y:S01]  /*5fc0*/  IMAD.U32 R9, R9, 0x1000, R21.reuse ;  /* 0x0000100009097824 */ /* 0x100fe200078e0015 */
[----:B------:R-:W-:Y:S01]  /*5fd0*/  R2UR UR11, R18 ;  /* 0x00000000120b72ca */ /* 0x000fe200000e0000 */
[----:B------:R-:W-:Y:S01]  /*5fe0*/  IMAD R21, R8, 0x1000, R21 ;  /* 0x0000100008157824 */ /* 0x000fe200078e0215 */
[----:B------:R-:W-:Y:S01]  /*5ff0*/  R2UR UR10, R22 ;  /* 0x00000000160a72ca */ /* 0x000fe200000e0000 */
[----:B------:R-:W-:Y:S01]  /*6000*/  UIADD3 UR26, UP1, UR24, 0x1f0, URZ ;  /* 0x000001f0181a7890 */ /* 0x000fe2000ff3e03f */
[----:B------:R-:W-:Y:S01]  /*6010*/  R2UR UR5, R9 ;  /* 0x00000000090572ca */ /* 0x000fe200000e0000 */
[----:B------:R-:W-:Y:S01]  /*6020*/  UIADD3.X UR7, URZ, UR25, URZ, UP0, !UPT ;  /* 0x000000193f077290 */ /* 0x000fe200087fe43f */
[----:B------:R-:W-:Y:S01]  /*6030*/  R2UR UR8, R21 ;  /* 0x00000000150872ca */ /* 0x000fe200000e0000 */
[----:B------:R-:W-:Y:S01]  /*6040*/  VIADD R8, R8, 0x1 ;  /* 0x0000000108087836 */ /* 0x000fe20000000000 */
[----:B------:R-:W-:Y:S01]  /*6050*/  R2UR UR12, R17 ;  /* 0x00000000110c72ca */ /* 0x000fe200000e0000 */
[----:B------:R-:W-:Y:S01]  /*6060*/  UIADD3.X UR27, URZ, UR25, URZ, UP1, !UPT ;  /* 0x000000193f1b7290 */ /* 0x000fe20008ffe43f */
[----:B------:R-:W-:Y:S01]  /*6070*/  R2UR UR19, R19 ;  /* 0x00000000131372ca */ /* 0x000fe200000e0000 */
[----:B------:R-:W-:Y:S01]  /*6080*/  UMOV UR20, 0x30000 ;  /* 0x0003000000147882 */ /* 0x000fe20000000000 */
[----:B------:R-:W-:Y:S01]  /*6090*/  ISETP.GT.AND P1, PT, R6, 0x1, PT ;  /* 0x000000010600780c */ /* 0x000fe20003f24270 */
[----:B------:R-:W-:Y:S01]  /*60a0*/  UMOV UR14, 0x0 ;  /* 0x00000000000e7882 */ /* 0x000fe20000000000 */
[----:B------:R-:W-:Y:S01]  /*60b0*/  UMOV UR15, 0x10000000 ;  /* 0x10000000000f7882 */ /* 0x000fe20000000000 */
[----:B------:R-:W-:Y:S01]  /*60c0*/  ISETP.NE.AND P0, PT, R8, 0x12, PT ;  /* 0x000000120800780c */ /* 0x000fe20003f05270 */
[----:B------:R-:W-:Y:S01]  /*60d0*/  VIADD R22, R22, 0x40 ;  /* 0x0000004016167836 */ /* 0x000fe20000000000 */
[----:B------:R-:W-:-:S02]  /*60e0*/  UIADD3 UR5, UR5, 0x200, URZ ;  /* 0x0000020005057890 */ /* 0x000fc4000fffe03f */
[----:B------:R-:W-:Y:S01]  /*60f0*/  UIADD3 UR16, UR8, 0x24200, URZ ;  /* 0x0002420008107890 */ /* 0x000fe2000fffe03f */
[----:B------:R-:W-:Y:S02]  /*6100*/  SEL R14, RZ, 0x1, P0 ;  /* 0x00000001ff0e7807 */ /* 0x000fe40000000000 */
[----:B------:R-:W-:Y:S02]  /*6110*/  SEL R8, R8, RZ, P0 ;  /* 0x000000ff08087207 */ /* 0x000fe40000000000 */
[----:B------:R-:W-:Y:S01]  /*6120*/  UMOV UR8, UR5 ;  /* 0x0000000500087c82 */ /* 0x000fe20008000000 */
[----:B------:R-:W-:Y:S01]  /*6130*/  LOP3.LUT R7, R7, R14, RZ, 0x3c, !PT ;  /* 0x0000000e07077212 */ /* 0x000fe200078e3cff */
[----:B------:R0:W-:Y:S02]  /*6140*/  UTMALDG.3D.MULTICAST [UR8], [UR6], UR20, desc[UR14] ;  /* 0x00000e08060073b4 */ /* 0x0001e40008011814 */
[----:B0-----:R-:W-:Y:S01]  /*6150*/  UMOV UR8, UR16 ;  /* 0x0000001000087c82 */ /* 0x001fe20008000000 */
[----:B------:R-:W-:-:S02]  /*6160*/  UMOV UR11, UR19 ;  /* 0x00000013000b7c82 */ /* 0x000fc40008000000 */
[----:B------:R0:W-:Y:S02]  /*6170*/  UTMALDG.3D [UR8], [UR26], desc[UR14] ;  /* 0x00000e081a0075b4 */ /* 0x0001e40008011000 */
[----:B0-----:R-:W-:Y:S05]  /*6180*/  @P1 BRA `(.L_x_118) ;  /* 0xfffffffc00401947 */ /* 0x001fea000383ffff */
.L_x_115:
[----:B------:R-:W-:Y:S05]  /*6190*/  BSYNC B1 ;  /* 0x0000000000017941 */ /* 0x000fea0003800000 */
.L_x_114:
[----:B------:R-:W-:Y:S01]  /*61a0*/  LOP3.LUT P1, RZ, R16, 0xff, RZ, 0xc0, !PT ;  /* 0x000000ff10ff7812 */ /* 0x000fe2000782c0ff */
[C---:B------:R-:W-:Y:S01]  /*61b0*/  IMAD.IADD R13, R10.reuse, 0x1, R13 ;  /* 0x000000010a0d7824 */ /* 0x040fe200078e020d */
[----:B------:R-:W-:Y:S01]  /*61c0*/  ULDC.64 UR6, c[0x0][0x650] ;  /* 0x0001940000067ab9 */ /* 0x000fe20000000a00 */
[C---:B------:R-:W-:Y:S01]  /*61d0*/  ISETP.GE.U32.AND P2, PT, R10.reuse, 0x12, PT ;  /* 0x000000120a00780c */ /* 0x040fe20003f46070 */
[----:B------:R-:W-:Y:S01]  /*61e0*/  BSSY B1, `(.L_x_119) ;  /* 0x0000069000017945 */ /* 0x000fe20003800000 */
[----:B------:R-:W-:Y:S01]  /*61f0*/  IMAD.MOV.U32 R14, RZ, RZ, -0x1 ;  /* 0xffffffffff0e7424 */ /* 0x000fe200078e00ff */
[----:B------:R-:W-:Y:S01]  /*6200*/  ISETP.GT.U32.AND P0, PT, R13, 0x11, PT ;  /* 0x000000110d00780c */ /* 0x000fe20003f04070 */
[----:B------:R-:W-:Y:S01]  /*6210*/  IMAD.MOV.U32 R18, RZ, RZ, -0x1 ;  /* 0xffffffffff127424 */ /* 0x000fe200078e00ff */
[----:B------:R-:W-:Y:S01]  /*6220*/  PRMT R16, RZ, 0x7610, R16 ;  /* 0x00007610ff107816 */ /* 0x000fe20000000010 */
[----:B------:R-:W-:Y:S01]  /*6230*/  IMAD.MOV.U32 R17, RZ, RZ, -0x1 ;  /* 0xffffffffff117424 */ /* 0x000fe200078e00ff */
[----:B------:R-:W-:-:S03]  /*6240*/  ISETP.LT.U32.AND P0, PT, R10, 0x12, P0 ;  /* 0x000000120a00780c */ /* 0x000fc60000701070 */
[----:B------:R-:W0:Y:S01]  /*6250*/  @P1 S2R R11, SR_CgaCtaId ;  /* 0x00000000000b1919 */ /* 0x000e220000008800 */
[----:B------:R-:W-:-:S04]  /*6260*/  @P1 MOV R6, 0x400 ;  /* 0x0000040000061802 */ /* 0x000fc80000000f00 */
[----:B0-----:R-:W-:Y:S01]  /*6270*/  @P1 LEA R8, R11, R6, 0x18 ;  /* 0x000000060b081211 */ /* 0x001fe200078ec0ff */
[----:B------:R-:W-:Y:S01]  /*6280*/  IMAD.WIDE.U32 R6, R13, 0x38e38e39, RZ ;  /* 0x38e38e390d067825 */ /* 0x000fe200078e00ff */
[----:B------:R-:W-:Y:S02]  /*6290*/  SEL R6, RZ, 0x1, !P0 ;  /* 0x00000001ff067807 */ /* 0x000fe40004000000 */
[----:B------:R0:W-:Y:S01]  /*62a0*/  @P1 SYNCS.ARRIVE.TRANS64.A1T0 RZ, [R8+URZ+0x138], RZ ;  /* 0x000138ff08ff19a7 */ /* 0x0001e2000810003f */
[----:B------:R-:W-:Y:S02]  /*62b0*/  IADD3 R4, P1, R4, UR22, RZ ;  /* 0x0000001604047c10 */ /* 0x000fe4000ff3e0ff */
[----:B------:R-:W-:Y:S02]  /*62c0*/  LOP3.LUT R3, R3, R6, RZ, 0x3c, !PT ;  /* 0x0000000603037212 */ /* 0x000fe400078e3cff */
[----:B------:R-:W-:Y:S02]  /*62d0*/  IADD3.X R5, R5, UR13, RZ, P1, !PT ;  /* 0x0000000d05057c10 */ /* 0x000fe40008ffe4ff */
[----:B------:R-:W-:-:S02]  /*62e0*/  ISETP.GE.U32.AND P0, PT, R4, UR6, PT ;  /* 0x0000000604007c0c */ /* 0x000fc4000bf06070 */
[----:B0-----:R-:W-:Y:S02]  /*62f0*/  SHF.R.U32.HI R8, RZ, 0x2, R7 ;  /* 0x00000002ff087819 */ /* 0x001fe40000011607 */
[----:B------:R-:W-:Y:S02]  /*6300*/  ISETP.GE.U32.AND.EX P0, PT, R5, UR7, PT, P0 ;  /* 0x0000000705007c0c */ /* 0x000fe4000bf06100 */
[----:B------:R-:W-:Y:S01]  /*6310*/  @P2 LOP3.LUT R3, R3, 0x1, R8, 0x78, !PT ;  /* 0x0000000103032812 */ /* 0x000fe200078e7808 */
[----:B------:R-:W-:Y:S01]  /*6320*/  IMAD R13, R8, -0x12, R13 ;  /* 0xffffffee080d7824 */ /* 0x000fe200078e020d */
[----:B------:R-:W-:-:S09]  /*6330*/  PRMT R6, RZ, 0x7610, R6 ;  /* 0x00007610ff067816 */ /* 0x000fd20000000006 */
[----:B------:R-:W-:Y:S05]  /*6340*/  @P0 BRA `(.L_x_120) ;  /* 0x0000000400480947 */ /* 0x000fea0003800000 */
[----:B------:R-:W0:Y:S01]  /*6350*/  S2R R18, SR_CTAID.X ;  /* 0x0000000000127919 */ /* 0x000e220000002500 */
[----:B------:R-:W-:Y:S01]  /*6360*/  ULDC.64 UR6, c[0x0][0x628] ;  /* 0x00018a0000067ab9 */ /* 0x000fe20000000a00 */
[----:B------:R-:W1:Y:S01]  /*6370*/  LDC R19, c[0x0][0x144] ;  /* 0x00005100ff137b82 */ /* 0x000e620000000800 */
[----:B------:R-:W-:Y:S01]  /*6380*/  ISETP.NE.U32.AND P0, PT, RZ, UR6, PT ;  /* 0x00000006ff007c0c */ /* 0x000fe2000bf05070 */
[----:B------:R-:W2:Y:S01]  /*6390*/  S2R R14, SR_CTAID.Y ;  /* 0x00000000000e7919 */ /* 0x000ea20000002600 */
[----:B------:R-:W-:Y:S01]  /*63a0*/  ULDC UR8, c[0x0][0x630] ;  /* 0x00018c0000087ab9 */ /* 0x000fe20000000800 */
[----:B------:R-:W-:Y:S01]  /*63b0*/  ULDC UR9, c[0x0][0x150] ;  /* 0x0000540000097ab9 */ /* 0x000fe20000000800 */
[----:B------:R-:W-:Y:S01]  /*63c0*/  ISETP.NE.AND.EX P0, PT, RZ, UR7, PT, P0 ;  /* 0x00000007ff007c0c */ /* 0x000fe2000bf05300 */
[----:B------:R-:W-:Y:S02]  /*63d0*/  IMAD.MOV.U32 R6, RZ, RZ, R4 ;  /* 0x000000ffff067224 */ /* 0x000fe400078e0004 */
[----:B------:R-:W-:Y:S01]  /*63e0*/  IMAD.MOV.U32 R7, RZ, RZ, R5 ;  /* 0x000000ffff077224 */ /* 0x000fe200078e0005 */
[----:B0-----:R-:W-:-:S09]  /*63f0*/  I2FP.F32.U32 R20, R18 ;  /* 0x0000001200147245 */ /* 0x001fd20000201000 */
[----:B------:R-:W-:Y:S05]  /*6400*/  @!P0 BRA `(.L_x_121) ;  /* 0x0000000000288947 */ /* 0x000fea0003800000 */
[----:B------:R-:W-:Y:S02]  /*6410*/  ULDC UR5, c[0x0][0x634] ;  /* 0x00018d0000057ab9 */ /* 0x000fe40000000800 */
[----:B------:R-:W-:-:S05]  /*6420*/  IADD3 R7, P0, R4, UR5, RZ ;  /* 0x0000000504077c10 */ /* 0x000fca000ff1e0ff */
[----:B------:R-:W-:-:S04]  /*6430*/  IMAD.X R17, RZ, RZ, R5, P0 ;  /* 0x000000ffff117224 */ /* 0x000fc800000e0605 */
[----:B------:R-:W-:-:S04]  /*6440*/  IMAD.WIDE.U32 R8, R17, UR6, RZ ;  /* 0x0000000611087c25 */ /* 0x000fc8000f8e00ff */
[----:B------:R-:W-:-:S04]  /*6450*/  IMAD.WIDE.U32 R8, P0, R7, UR7, R8 ;  /* 0x0000000707087c25 */ /* 0x000fc8000f800008 */
[----:B------:R-:W-:-:S04]  /*6460*/  IMAD.WIDE.U32 R6, R7, UR6, RZ ;  /* 0x0000000607067c25 */ /* 0x000fc8000f8e00ff */
[----:B------:R-:W-:Y:S01]  /*6470*/  IMAD.MOV.U32 R6, RZ, RZ, R9 ;  /* 0x000000ffff067224 */ /* 0x000fe200078e0009 */
[----:B------:R-:W-:Y:S01]  /*6480*/  IADD3 RZ, P1, R7, R8, RZ ;  /* 0x0000000807ff7210 */ /* 0x000fe20007f3e0ff */
[----:B------:R-:W-:-:S04]  /*6490*/  IMAD.X R7, RZ, RZ, RZ, P0 ;  /* 0x000000ffff077224 */ /* 0x000fc800000e06ff */
[----:B------:R-:W-:-:S08]  /*64a0*/  IMAD.WIDE.U32.X R6, R17, UR7, R6, P1 ;  /* 0x0000000711067c25 */ /* 0x000fd000088e0406 */
.L_x_121:
[----:B------:R-:W-:Y:S01]  /*64b0*/  FMUL R20, R20, UR9 ;  /* 0x0000000914147c20 */ /* 0x000fe20008400000 */
[--C-:B------:R-:W-:Y:S01]  /*64c0*/  SHF.R.U64 R17, R6, UR8, R7.reuse ;  /* 0x0000000806117c19 */ /* 0x100fe20008001207 */
[----:B------:R-:W-:Y:S01]  /*64d0*/  ULDC.64 UR6, c[0x0][0x620] ;  /* 0x0001880000067ab9 */ /* 0x000fe20000000a00 */
[----:B------:R-:W-:Y:S01]  /*64e0*/  SHF.R.U32.HI R6, RZ, UR8, R7 ;  /* 0x00000008ff067c19 */ /* 0x000fe20008011607 */
[----:B------:R-:W-:Y:S01]  /*64f0*/  ULDC.64 UR8, c[0x0][0x640] ;  /* 0x0001900000087ab9 */ /* 0x000fe20000000a00 */
[----:B------:R-:W-:Y:S01]  /*6500*/  IADD3 R7, P0, RZ, -R17, RZ ;  /* 0x80000011ff077210 */ /* 0x000fe20007f1e0ff */
[----:B------:R-:W0:Y:S01]  /*6510*/  F2I.U32.TRUNC.NTZ R20, R20 ;  /* 0x0000001400147305 */ /* 0x000e22000020f000 */
[----:B------:R-:W3:Y:S01]  /*6520*/  LDC R21, c[0x0][0x148] ;  /* 0x00005200ff157b82 */ /* 0x000ee20000000800 */
[----:B------:R-:W-:Y:S02]  /*6530*/  ULDC UR5, c[0x0][0x618] ;  /* 0x0001860000057ab9 */ /* 0x000fe40000000800 */
[----:B------:R-:W-:Y:S01]  /*6540*/  IMAD.X R6, RZ, RZ, ~R6, P0 ;  /* 0x000000ffff067224 */ /* 0x000fe200000e0e06 */
[----:B------:R-:W-:-:S03]  /*6550*/  ISETP.NE.U32.AND P0, PT, RZ, UR8, PT ;  /* 0x00000008ff007c0c */ /* 0x000fc6000bf05070 */
[----:B------:R-:W-:Y:S01]  /*6560*/  IMAD R6, R6, UR6, RZ ;  /* 0x0000000606067c24 */ /* 0x000fe2000f8e02ff */
[----:B------:R-:W-:-:S03]  /*6570*/  ISETP.NE.AND.EX P0, PT, RZ, UR9, PT, P0 ;  /* 0x00000009ff007c0c */ /* 0x000fc6000bf05300 */
[C---:B------:R-:W-:Y:S02]  /*6580*/  IMAD R9, R7.reuse, UR7, R6 ;  /* 0x0000000707097c24 */ /* 0x040fe4000f8e0206 */
[----:B------:R-:W-:Y:S01]  /*6590*/  IMAD.WIDE.U32 R6, R7, UR6, R4 ;  /* 0x0000000607067c25 */ /* 0x000fe2000f8e0004 */
[----:B------:R-:W-:-:S03]  /*65a0*/  ULDC UR6, c[0x0][0x154] ;  /* 0x0000550000067ab9 */ /* 0x000fc60000000800 */
[----:B0-----:R-:W-:Y:S02]  /*65b0*/  IMAD.MOV R8, RZ, RZ, -R20 ;  /* 0x000000ffff087224 */ /* 0x001fe400078e0a14 */
[----:B------:R-:W-:Y:S02]  /*65c0*/  IMAD.IADD R7, R7, 0x1, R9 ;  /* 0x0000000107077824 */ /* 0x000fe400078e0209 */
[----:B-1----:R-:W-:Y:S01]  /*65d0*/  IMAD R18, R19, R8, R18 ;  /* 0x0000000813127224 */ /* 0x002fe200078e0212 */
[----:B--2---:R-:W-:Y:S02]  /*65e0*/  I2FP.F32.U32 R8, R14 ;  /* 0x0000000e00087245 */ /* 0x004fe40000201000 */
[--C-:B------:R-:W-:Y:S02]  /*65f0*/  SHF.R.U64 R19, R6, UR5, R7.reuse ;  /* 0x0000000506137c19 */ /* 0x100fe40008001207 */
[----:B------:R-:W-:Y:S01]  /*6600*/  SHF.R.U32.HI R6, RZ, UR5, R7 ;  /* 0x00000005ff067c19 */ /* 0x000fe20008011607 */
[----:B------:R-:W-:Y:S01]  /*6610*/  FMUL R8, R8, UR6 ;  /* 0x0000000608087c20 */ /* 0x000fe20008400000 */
[----:B------:R-:W-:-:S02]  /*6620*/  ULDC UR5, c[0x0][0x608] ;  /* 0x0001820000057ab9 */ /* 0x000fc40000000800 */
[--C-:B------:R-:W-:Y:S01]  /*6630*/  SHF.R.U64 R22, R19, UR5, R6.reuse ;  /* 0x0000000513167c19 */ /* 0x100fe20008001206 */
[----:B------:R0:W1:Y:S01]  /*6640*/  F2I.U32.TRUNC.NTZ R24, R8 ;  /* 0x0000000800187305 */ /* 0x000062000020f000 */
[----:B------:R-:W-:Y:S01]  /*6650*/  SHF.R.U32.HI R7, RZ, UR5, R6 ;  /* 0x00000005ff077c19 */ /* 0x000fe20008011606 */
[----:B------:R-:W-:-:S03]  /*6660*/  ULDC UR5, c[0x0][0x658] ;  /* 0x0001960000057ab9 */ /* 0x000fc60000000800 */
[--C-:B------:R-:W-:Y:S02]  /*6670*/  SHF.R.U64 R20, R22, UR5, R7.reuse ;  /* 0x0000000516147c19 */ /* 0x100fe40008001207 */
[----:B------:R-:W-:-:S03]  /*6680*/  SHF.R.U32.HI R23, RZ, UR5, R7 ;  /* 0x00000005ff177c19 */ /* 0x000fc60008011607 */
[----:B------:R-:W-:Y:S02]  /*6690*/  IMAD.MOV.U32 R6, RZ, RZ, R20 ;  /* 0x000000ffff067224 */ /* 0x000fe400078e0014 */
[----:B------:R-:W-:Y:S01]  /*66a0*/  IMAD.MOV.U32 R7, RZ, RZ, R23 ;  /* 0x000000ffff077224 */ /* 0x000fe200078e0017 */
[----:B0-----:R-:W-:Y:S06]  /*66b0*/  @!P0 BRA `(.L_x_122) ;  /* 0x0000000000288947 */ /* 0x001fec0003800000 */
        /* <DEDUP_REMOVED lines=10> */
.L_x_122:
[----:B------:R-:W-:Y:S01]  /*6760*/  ULDC UR5, c[0x0][0x648] ;  /* 0x0001920000057ab9 */ /* 0x000fe20000000800 */
[----:B------:R-:W-:Y:S01]  /*6770*/  LOP3.LUT R22, R22, UR17, RZ, 0xc0, !PT ;  /* 0x0000001116167c12 */ /* 0x000fe2000f8ec0ff */
[----:B-1----:R-:W-:Y:S01]  /*6780*/  IMAD.MOV R24, RZ, RZ, -R24 ;  /* 0x000000ffff187224 */ /* 0x002fe200078e0a18 */
[----:B------:R-:W-:Y:S01]  /*6790*/  SHF.R.U64 R7, R6, UR5, R7 ;  /* 0x0000000506077c19 */ /* 0x000fe20008001207 */
[----:B------:R-:W-:Y:S01]  /*67a0*/  ULDC UR5, c[0x0][0x638] ;  /* 0x00018e0000057ab9 */ /* 0x000fe20000000800 */
[----:B------:R-:W-:Y:S01]  /*67b0*/  LOP3.LUT R19, R19, UR4, RZ, 0xc0, !PT ;  /* 0x0000000413137c12 */ /* 0x000fe2000f8ec0ff */
[----:B---3--:R-:W-:Y:S01]  /*67c0*/  @P4 IMAD R18, R21, R24, R14 ;  /* 0x0000001815124224 */ /* 0x008fe200078e020e */
[----:B------:R-:W-:Y:S01]  /*67d0*/  ULDC UR6, c[0x0][0x610] ;  /* 0x0001840000067ab9 */ /* 0x000fe20000000800 */
[----:B------:R-:W-:Y:S02]  /*67e0*/  IMAD.MOV R9, RZ, RZ, -R7 ;  /* 0x000000ffff097224 */ /* 0x000fe400078e0a07 */
[----:B------:R-:W-:-:S02]  /*67f0*/  IMAD R7, R7, UR18, R22 ;  /* 0x0000001207077c24 */ /* 0x000fc4000f8e0216 */
[----:B------:R-:W-:Y:S01]  /*6800*/  IMAD R20, R9, UR5, R20 ;  /* 0x0000000509147c24 */ /* 0x000fe2000f8e0214 */
[----:B------:R-:W-:Y:S01]  /*6810*/  ULDC UR5, c[0x0][0x600] ;  /* 0x0001800000057ab9 */ /* 0x000fe20000000800 */
[----:B------:R-:W-:Y:S02]  /*6820*/  IMAD R14, R7, UR6, R18 ;  /* 0x00000006070e7c24 */ /* 0x000fe4000f8e0212 */
[----:B------:R-:W-:Y:S02]  /*6830*/  IMAD R7, R20, UR5, R19 ;  /* 0x0000000514077c24 */ /* 0x000fe4000f8e0213 */
[----:B------:R-:W-:-:S03]  /*6840*/  IMAD.MOV.U32 R6, RZ, RZ, 0x1 ;  /* 0x00000001ff067424 */ /* 0x000fc600078e00ff */
[----:B------:R-:W-:Y:S02]  /*6850*/  SEL R18, R7, R14, !P4 ;  /* 0x0000000e07127207 */ /* 0x000fe40006000000 */
[----:B------:R-:W-:-:S07]  /*6860*/  SEL R14, R14, R7, !P4 ;  /* 0x000000070e0e7207 */ /* 0x000fce0006000000 */
.L_x_120:
[----:B------:R-:W-:Y:S05]  /*6870*/  BSYNC B1 ;  /* 0x0000000000017941 */ /* 0x000fea0003800000 */
.L_x_119:
[----:B------:R-:W-:-:S13]  /*6880*/  LOP3.LUT P0, RZ, R6, 0xff, RZ, 0xc0, !PT ;  /* 0x000000ff06ff7812 */ /* 0x000fda000780c0ff */
[----:B------:R-:W-:Y:S05]  /*6890*/  @P0 BRA `(.L_x_123) ;  /* 0xfffffff400440947 */ /* 0x000fea000383ffff */
[----:B------:R-:W-:Y:S05]  /*68a0*/  BSYNC B0 ;  /* 0x0000000000007941 */ /* 0x000fea0003800000 */
.L_x_112:
[----:B------:R-:W-:-:S03]  /*68b0*/  UMOV UR5, 0xffffffff ;  /* 0xffffffff00057882 */ /* 0x000fc60000000000 */
[----:B------:R-:W-:Y:S05]  /*68c0*/  BRA.DIV UR5, `(.L_x_124) ;  /* 0x0000000e05147947 */ /* 0x000fea000b800000 */
[----:B------:R-:W-:-:S13]  /*68d0*/  ELECT P0, URZ, PT ;  /* 0x00000000003f782f */ /* 0x000fda0003800000 */
.L_x_152:
[----:B------:R-:W-:Y:S04]  /*68e0*/  BSSY B0, `(.L_x_125) ;  /* 0x00000a9000007945 */ /* 0x000fe80003800000 */
[----:B------:R-:W-:Y:S05]  /*68f0*/  @!P0 BRA `(.L_x_126) ;  /* 0x00000008009c8947 */ /* 0x000fea0003800000 */
[----:B------:R-:W-:-:S04]  /*6900*/  LOP3.LUT R2, R2, 0x2, RZ, 0xfc, !PT ;  /* 0x0000000202027812 */ /* 0x000fc800078efcff */
[----:B------:R-:W-:-:S13]  /*6910*/  ISETP.NE.AND P0, PT, R2, 0x3, PT ;  /* 0x000000030200780c */ /* 0x000fda0003f05270 */
[----:B------:R-:W-:Y:S05]  /*6920*/  @!P0 BRA `(.L_x_127) ;  /* 0x0000000000048947 */ /* 0x000fea0003800000 */
[----:B------:R-:W-:Y:S01]  /*6930*/  BPT.TRAP 0x1 ;  /* 0x000000040000795c */ /* 0x000fe20000300000 */
.L_x_127:
[----:B------:R-:W0:Y:S01]  /*6940*/  S2R R5, SR_CgaCtaId ;  /* 0x0000000000057919 */ /* 0x000e220000008800 */
[----:B------:R-:W-:Y:S02]  /*6950*/  MOV R0, 0x400 ;  /* 0x0000040000007802 */ /* 0x000fe40000000f00 */
[----:B------:R-:W-:Y:S02]  /*6960*/  SHF.L.U32 R4, R3, 0x1f, RZ ;  /* 0x0000001f03047819 */ /* 0x000fe400000006ff */
[----:B0-----:R-:W-:-:S05]  /*6970*/  LEA R0, R5, R0, 0x18 ;  /* 0x0000000005007211 */ /* 0x001fca00078ec0ff */
[----:B------:R-:W-:-:S04]  /*6980*/  VIADD R0, R0, 0x90 ;  /* 0x0000009000007836 */ /* 0x000fc80000000000 */
[C---:B------:R-:W-:Y:S02]  /*6990*/  IMAD R7, R13.reuse, 0x8, R0 ;  /* 0x000000080d077824 */ /* 0x040fe400078e0200 */
[----:B------:R-:W-:Y:S02]  /*69a0*/  VIADD R13, R13, 0x1 ;  /* 0x000000010d0d7836 */ /* 0x000fe40000000000 */
[----:B------:R-:W0:Y:S03]  /*69b0*/  SYNCS.PHASECHK.TRANS64.TRYWAIT P0, [R7+URZ], R4 ;  /* 0x00000004070075a7 */ /* 0x000e26000800017f */
[----:B------:R-:W-:-:S04]  /*69c0*/  ISETP.NE.AND P1, PT, R13, 0x12, PT ;  /* 0x000000120d00780c */ /* 0x000fc80003f25270 */
[----:B------:R-:W-:Y:S02]  /*69d0*/  SEL R2, RZ, 0x1, P1 ;  /* 0x00000001ff027807 */ /* 0x000fe40000800000 */
[----:B------:R-:W-:Y:S02]  /*69e0*/  SEL R13, R13, RZ, P1 ;  /* 0x000000ff0d0d7207 */ /* 0x000fe40000800000 */
[----:B------:R-:W-:-:S03]  /*69f0*/  LOP3.LUT R6, R3, R2, RZ, 0x3c, !PT ;  /* 0x0000000203067212 */ /* 0x000fc600078e3cff */
[----:B------:R-:W-:Y:S01]  /*6a00*/  IMAD R8, R13, 0x8, R0 ;  /* 0x000000080d087824 */ /* 0x000fe200078e0200 */
[----:B------:R-:W-:Y:S01]  /*6a10*/  SHF.L.U32 R5, R6, 0x1f, RZ ;  /* 0x0000001f06057819 */ /* 0x000fe200000006ff */
[----:B0-----:R-:W-:Y:S06]  /*6a20*/  @!P0 BRA `(.L_x_128) ;  /* 0x0000000800dc8947 */ /* 0x001fec0003800000 */
.L_x_153:
[----:B------:R-:W1:Y:S01]  /*6a30*/  SYNCS.PHASECHK.TRANS64.TRYWAIT P0, [R8+URZ], R5 ;  /* 0x00000005080075a7 */ /* 0x000e62000800017f */
[----:B------:R-:W-:-:S05]  /*6a40*/  VIADD R2, R13, 0x1 ;  /* 0x000000010d027836 */ /* 0x000fca0000000000 */
[----:B------:R-:W-:-:S04]  /*6a50*/  ISETP.NE.AND P1, PT, R2, 0x12, PT ;  /* 0x000000120200780c */ /* 0x000fc80003f25270 */
[----:B------:R-:W-:Y:S02]  /*6a60*/  SEL R3, RZ, 0x1, P1 ;  /* 0x00000001ff037807 */ /* 0x000fe40000800000 */
[----:B0-----:R-:W-:Y:S02]  /*6a70*/  SEL R7, R2, RZ, P1 ;  /* 0x000000ff02077207 */ /* 0x001fe40000800000 */
[----:B------:R-:W-:-:S03]  /*6a80*/  LOP3.LUT R6, R6, R3, RZ, 0x3c, !PT ;  /* 0x0000000306067212 */ /* 0x000fc600078e3cff */
[----:B------:R-:W-:Y:S01]  /*6a90*/  IMAD R9, R7, 0x8, R0 ;  /* 0x0000000807097824 */ /* 0x000fe200078e0200 */
[----:B------:R-:W-:Y:S01]  /*6aa0*/  SHF.L.U32 R4, R6, 0x1f, RZ ;  /* 0x0000001f06047819 */ /* 0x000fe200000006ff */
[----:B-1----:R-:W-:Y:S06]  /*6ab0*/  @!P0 BRA `(.L_x_129) ;  /* 0x0000000800cc8947 */ /* 0x002fec0003800000 */
.L_x_154:
[----:B------:R-:W1:Y:S01]  /*6ac0*/  SYNCS.PHASECHK.TRANS64.TRYWAIT P0, [R9+URZ], R4 ;  /* 0x00000004090075a7 */ /* 0x000e62000800017f */
[----:B------:R-:W-:-:S05]  /*6ad0*/  VIADD R2, R7, 0x1 ;  /* 0x0000000107027836 */ /* 0x000fca0000000000 */
[----:B------:R-:W-:-:S04]  /*6ae0*/  ISETP.NE.AND P1, PT, R2, 0x12, PT ;  /* 0x000000120200780c */ /* 0x000fc80003f25270 */
[----:B------:R-:W-:Y:S02]  /*6af0*/  SEL R3, RZ, 0x1, P1 ;  /* 0x00000001ff037807 */ /* 0x000fe40000800000 */
[----:B------:R-:W-:Y:S02]  /*6b00*/  SEL R7, R2, RZ, P1 ;  /* 0x000000ff02077207 */ /* 0x000fe40000800000 */
[----:B------:R-:W-:-:S03]  /*6b10*/  LOP3.LUT R6, R6, R3, RZ, 0x3c, !PT ;  /* 0x0000000306067212 */ /* 0x000fc600078e3cff */
[----:B0-----:R-:W-:Y:S01]  /*6b20*/  IMAD R8, R7, 0x8, R0 ;  /* 0x0000000807087824 */ /* 0x001fe200078e0200 */
[----:B------:R-:W-:Y:S01]  /*6b30*/  SHF.L.U32 R5, R6, 0x1f, RZ ;  /* 0x0000001f06057819 */ /* 0x000fe200000006ff */
[----:B-1----:R-:W-:Y:S06]  /*6b40*/  @!P0 BRA `(.L_x_130) ;  /* 0x0000000800bc8947 */ /* 0x002fec0003800000 */
.L_x_155:
        /* <DEDUP_REMOVED lines=9> */
.L_x_156:
        /* <DEDUP_REMOVED lines=9> */
.L_x_157:
        /* <DEDUP_REMOVED lines=9> */
.L_x_158:
        /* <DEDUP_REMOVED lines=9> */
.L_x_159:
        /* <DEDUP_REMOVED lines=9> */
.L_x_160:
        /* <DEDUP_REMOVED lines=9> */
.L_x_161:
        /* <DEDUP_REMOVED lines=9> */
.L_x_162:
        /* <DEDUP_REMOVED lines=9> */
.L_x_163:
        /* <DEDUP_REMOVED lines=9> */
.L_x_164:
        /* <DEDUP_REMOVED lines=9> */
.L_x_165:
        /* <DEDUP_REMOVED lines=9> */
.L_x_166:
        /* <DEDUP_REMOVED lines=9> */
.L_x_167:
[----:B------:R-:W1:Y:S01]  /*7210*/  SYNCS.PHASECHK.TRANS64.TRYWAIT P0, [R8+URZ], R5 ;  /* 0x00000005080075a7 */ /* 0x000e62000800017f */
[----:B------:R-:W-:-:S05]  /*7220*/  VIADD R2, R7, 0x1 ;  /* 0x0000000107027836 */ /* 0x000fca0000000000 */
[----:B------:R-:W-:-:S04]  /*7230*/  ISETP.NE.AND P1, PT, R2, 0x12, PT ;  /* 0x000000120200780c */ /* 0x000fc80003f25270 */
[----:B------:R-:W-:Y:S02]  /*7240*/  SEL R3, RZ, 0x1, P1 ;  /* 0x00000001ff037807 */ /* 0x000fe40000800000 */
[----:B------:R-:W-:Y:S02]  /*7250*/  SEL R7, R2, RZ, P1 ;  /* 0x000000ff02077207 */ /* 0x000fe40000800000 */
[----:B0-----:R-:W-:-:S03]  /*7260*/  LOP3.LUT R9, R6, R3, RZ, 0x3c, !PT ;  /* 0x0000000306097212 */ /* 0x001fc600078e3cff */
[----:B------:R-:W-:Y:S01]  /*7270*/  IMAD R11, R7, 0x8, R0 ;  /* 0x00000008070b7824 */ /* 0x000fe200078e0200 */
[----:B------:R-:W-:Y:S01]  /*7280*/  SHF.L.U32 R6, R9, 0x1f, RZ ;  /* 0x0000001f09067819 */ /* 0x000fe200000006ff */
[----:B-1----:R-:W-:Y:S06]  /*7290*/  @!P0 BRA `(.L_x_143) ;  /* 0x0000000400ec8947 */ /* 0x002fec0003800000 */
.L_x_168:
[----:B------:R-:W1:Y:S01]  /*72a0*/  SYNCS.PHASECHK.TRANS64.TRYWAIT P0, [R11+URZ], R6 ;  /* 0x000000060b0075a7 */ /* 0x000e62000800017f */
[----:B------:R-:W-:-:S05]  /*72b0*/  VIADD R2, R7, 0x1 ;  /* 0x0000000107027836 */ /* 0x000fca0000000000 */
[----:B------:R-:W-:-:S04]  /*72c0*/  ISETP.NE.AND P1, PT, R2, 0x12, PT ;  /* 0x000000120200780c */ /* 0x000fc80003f25270 */
[----:B------:R-:W-:Y:S02]  /*72d0*/  SEL R4, RZ, 0x1, P1 ;  /* 0x00000001ff047807 */ /* 0x000fe40000800000 */
[----:B------:R-:W-:Y:S02]  /*72e0*/  SEL R3, R2, RZ, P1 ;  /* 0x000000ff02037207 */ /* 0x000fe40000800000 */
[----:B------:R-:W-:Y:S01]  /*72f0*/  LOP3.LUT R4, R9, R4, RZ, 0x3c, !PT ;  /* 0x0000000409047212 */ /* 0x000fe200078e3cff */
[----:B-1----:R-:W-:Y:S06]  /*7300*/  @!P0 BRA `(.L_x_144) ;  /* 0x0000000400e48947 */ /* 0x002fec0003800000 */
.L_x_169:
[----:B------:R-:W-:Y:S01]  /*7310*/  IMAD R3, R3, 0x8, R0 ;  /* 0x0000000803037824 */ /* 0x000fe200078e0200 */
[----:B------:R-:W-:-:S07]  /*7320*/  SHF.L.U32 R0, R4, 0x1f, RZ ;  /* 0x0000001f04007819 */ /* 0x000fce00000006ff */
.L_x_145:
[----:B--2---:R2:W3:Y:S02]  /*7330*/  SYNCS.PHASECHK.TRANS64.TRYWAIT P0, [R3+URZ], R0 ;  /* 0x00000000030075a7 */ /* 0x0044e4000800017f */
[----:B---3--:R-:W-:Y:S05]  /*7340*/  @!P0 NANOSLEEP.SYNCS 0x989680 ;  /* 0x009896800000895d */ /* 0x008fea0003900000 */
[----:B------:R-:W3:Y:S02]  /*7350*/  @!P0 SYNCS.PHASECHK.TRANS64 P0, [R3+URZ], R0 ;  /* 0x00000000030085a7 */ /* 0x000ee4000800007f */
[----:B---3--:R-:W-:Y:S05]  /*7360*/  @!P0 BRA `(.L_x_145) ;  /* 0xfffffffc00f08947 */ /* 0x008fea000383ffff */
.L_x_126:
[----:B------:R-:W-:Y:S05]  /*7370*/  BSYNC B0 ;  /* 0x0000000000007941 */ /* 0x000fea0003800000 */
.L_x_125:
[----:B------:R-:W-:Y:S05]  /*7380*/  EXIT ;  /* 0x000000000000794d */ /* 0x000fea0003800000 */
.L_x_22:
[----:B-1----:R-:W-:-:S04]  /*7390*/  IMAD.U32 R9, RZ, RZ, UR6 ;  /* 0x00000006ff097e24 */ /* 0x002fc8000f8e00ff */
[----:B------:R1:W4:Y:S03]  /*73a0*/  SYNCS.PHASECHK.TRANS64.TRYWAIT P1, [R9+URZ], R8 ;  /* 0x00000008090075a7 */ /* 0x000326000802017f */
[----:B----4-:R-:W-:Y:S05]  /*73b0*/  @!P1 NANOSLEEP.SYNCS 0x989680 ;  /* 0x009896800000995d */ /* 0x010fea0003900000 */
[----:B------:R-:W4:Y:S02]  /*73c0*/  @!P1 SYNCS.PHASECHK.TRANS64 P1, [R9+URZ], R8 ;  /* 0x00000008090095a7 */ /* 0x000f24000802007f */
[----:B----4-:R-:W-:Y:S05]  /*73d0*/  @!P1 BRA `(.L_x_22) ;  /* 0xfffffffc00ec9947 */ /* 0x010fea000383ffff */
[----:B------:R-:W-:Y:S05]  /*73e0*/  BRA `(.L_x_21) ;  /* 0xffffffa000dc7947 */ /* 0x000fea000383ffff */
.L_x_28:
[----:B-1----:R-:W-:-:S04]  /*73f0*/  IMAD.U32 R13, RZ, RZ, UR12 ;  /* 0x0000000cff0d7e24 */ /* 0x002fc8000f8e00ff */
[----:B------:R1:W4:Y:S03]  /*7400*/  SYNCS.PHASECHK.TRANS64.TRYWAIT P1, [R13+URZ], R10 ;  /* 0x0000000a0d0075a7 */ /* 0x000326000802017f */
[----:B----4-:R-:W-:Y:S05]  /*7410*/  @!P1 NANOSLEEP.SYNCS 0x989680 ;  /* 0x009896800000995d */ /* 0x010fea0003900000 */
[----:B------:R-:W4:Y:S02]  /*7420*/  @!P1 SYNCS.PHASECHK.TRANS64 P1, [R13+URZ], R10 ;  /* 0x0000000a0d0095a7 */ /* 0x000f24000802007f */
[----:B----4-:R-:W-:Y:S05]  /*7430*/  @!P1 BRA `(.L_x_28) ;  /* 0xfffffffc00ec9947 */ /* 0x010fea000383ffff */
[----:B------:R-:W-:Y:S05]  /*7440*/  BRA `(.L_x_27) ;  /* 0xffffffa800607947 */ /* 0x000fea000383ffff */
.L_x_113:
[----:B------:R-:W-:Y:S01]  /*7450*/  BSSY B1, `(.L_x_146) ;  /* 0x0000006000017945 */ /* 0x000fe20003800000 */
[----:B------:R-:W-:-:S07]  /*7460*/  IMAD.MOV.U32 R6, RZ, RZ, -0x1 ;  /* 0xffffffffff067424 */ /* 0x000fce00078e00ff */
[----:B------:R-:W-:Y:S05]  /*7470*/  WARPSYNC.COLLECTIVE R6, `(.L_x_147) ;  /* 0x00000000060c7348 */ /* 0x000fea0003c00000 */
[----:B------:R-:W-:Y:S02]  /*7480*/  ELECT P0, UR62, PT ;  /* 0x00000000003e782f */ /* 0x000fe40003800000 */
[----:B------:R-:W-:Y:S01]  /*7490*/  MOV R6, UR62 ;  /* 0x0000003e00067c02 */ /* 0x000fe20008000f00 */
[----:B------:R-:W-:Y:S10]  /*74a0*/  ENDCOLLECTIVE ;  /* 0x000000000000791b */ /* 0x000ff40003800000 */
.L_x_147:
[----:B------:R-:W-:Y:S05]  /*74b0*/  BSYNC B1 ;  /* 0x0000000000017941 */ /* 0x000fea0003800000 */
.L_x_146:
[----:B------:R-:W-:Y:S05]  /*74c0*/  BRA `(.L_x_148) ;  /* 0xffffffe800447947 */ /* 0x000fea000383ffff */
.L_x_116:
[----:B-1----:R1:W2:Y:S02]  /*74d0*/  SYNCS.PHASECHK.TRANS64.TRYWAIT P0, [R20+URZ+0x90], R9 ;  /* 0x00009009140075a7 */ /* 0x0022a4000800017f */
[----:B--2---:R-:W-:Y:S05]  /*74e0*/  @!P0 NANOSLEEP.SYNCS 0x989680 ;  /* 0x009896800000895d */ /* 0x004fea0003900000 */
[----:B------:R-:W2:Y:S02]  /*74f0*/  @!P0 SYNCS.PHASECHK.TRANS64 P0, [R20+URZ+0x90], R9 ;  /* 0x00009009140085a7 */ /* 0x000ea4000800007f */
[----:B--2---:R-:W-:Y:S05]  /*7500*/  @!P0 BRA `(.L_x_116) ;  /* 0xfffffffc00f08947 */ /* 0x004fea000383ffff */
[----:B------:R-:W-:Y:S05]  /*7510*/  BRA `(.L_x_149) ;  /* 0xffffffe800847947 */ /* 0x000fea000383ffff */
.L_x_124:
[----:B------:R-:W-:Y:S01]  /*7520*/  BSSY B0, `(.L_x_150) ;  /* 0x0000006000007945 */ /* 0x000fe20003800000 */
[----:B------:R-:W-:-:S07]  /*7530*/  IMAD.MOV.U32 R6, RZ, RZ, -0x1 ;  /* 0xffffffffff067424 */ /* 0x000fce00078e00ff */
[----:B------:R-:W-:Y:S05]  /*7540*/  WARPSYNC.COLLECTIVE R6, `(.L_x_151) ;  /* 0x00000000060c7348 */ /* 0x000fea0003c00000 */
[----:B------:R-:W-:Y:S02]  /*7550*/  ELECT P0, UR62, PT ;  /* 0x00000000003e782f */ /* 0x000fe40003800000 */
[----:B------:R-:W-:Y:S01]  /*7560*/  MOV R6, UR62 ;  /* 0x0000003e00067c02 */ /* 0x000fe20008000f00 */
[----:B------:R-:W-:Y:S10]  /*7570*/  ENDCOLLECTIVE ;  /* 0x000000000000791b */ /* 0x000ff40003800000 */
.L_x_151:
[----:B------:R-:W-:Y:S05]  /*7580*/  BSYNC B0 ;  /* 0x0000000000007941 */ /* 0x000fea0003800000 */
.L_x_150:
[----:B------:R-:W-:Y:S05]  /*7590*/  BRA `(.L_x_152) ;  /* 0xfffffff000d07947 */ /* 0x000fea000383ffff */
.L_x_128:
[----:B0-----:R0:W1:Y:S02]  /*75a0*/  SYNCS.PHASECHK.TRANS64.TRYWAIT P0, [R7+URZ], R4 ;  /* 0x00000004070075a7 */ /* 0x001064000800017f */
[----:B-1----:R-:W-:Y:S05]  /*75b0*/  @!P0 NANOSLEEP.SYNCS 0x989680 ;  /* 0x009896800000895d */ /* 0x002fea0003900000 */
[----:B------:R-:W1:Y:S02]  /*75c0*/  @!P0 SYNCS.PHASECHK.TRANS64 P0, [R7+URZ], R4 ;  /* 0x00000004070085a7 */ /* 0x000e64000800007f */
[----:B-1----:R-:W-:Y:S05]  /*75d0*/  @!P0 BRA `(.L_x_128) ;  /* 0xfffffffc00f08947 */ /* 0x002fea000383ffff */
[----:B------:R-:W-:Y:S05]  /*75e0*/  BRA `(.L_x_153) ;  /* 0xfffffff400107947 */ /* 0x000fea000383ffff */
.L_x_129:
[----:B0-----:R0:W1:Y:S02]  /*75f0*/  SYNCS.PHASECHK.TRANS64.TRYWAIT P0, [R8+URZ], R5 ;  /* 0x00000005080075a7 */ /* 0x001064000800017f */
[----:B-1----:R-:W-:Y:S05]  /*7600*/  @!P0 NANOSLEEP.SYNCS 0x989680 ;  /* 0x009896800000895d */ /* 0x002fea0003900000 */
[----:B------:R-:W1:Y:S02]  /*7610*/  @!P0 SYNCS.PHASECHK.TRANS64 P0, [R8+URZ], R5 ;  /* 0x00000005080085a7 */ /* 0x000e64000800007f */
[----:B-1----:R-:W-:Y:S05]  /*7620*/  @!P0 BRA `(.L_x_129) ;  /* 0xfffffffc00f08947 */ /* 0x002fea000383ffff */
[----:B------:R-:W-:Y:S05]  /*7630*/  BRA `(.L_x_154) ;  /* 0xfffffff400207947 */ /* 0x000fea000383ffff */
.L_x_130:
[----:B0-----:R0:W1:Y:S02]  /*7640*/  SYNCS.PHASECHK.TRANS64.TRYWAIT P0, [R9+URZ], R4 ;  /* 0x00000004090075a7 */ /* 0x001064000800017f */
[----:B-1----:R-:W-:Y:S05]  /*7650*/  @!P0 NANOSLEEP.SYNCS 0x989680 ;  /* 0x009896800000895d */ /* 0x002fea0003900000 */
[----:B------:R-:W1:Y:S02]  /*7660*/  @!P0 SYNCS.PHASECHK.TRANS64 P0, [R9+URZ], R4 ;  /* 0x00000004090085a7 */ /* 0x000e64000800007f */
[----:B-1----:R-:W-:Y:S05]  /*7670*/  @!P0 BRA `(.L_x_130) ;  /* 0xfffffffc00f08947 */ /* 0x002fea000383ffff */
[----:B------:R-:W-:Y:S05]  /*7680*/  BRA `(.L_x_155) ;  /* 0xfffffff400307947 */ /* 0x000fea000383ffff */
.L_x_131:
[----:B0-----:R0:W1:Y:S02]  /*7690*/  SYNCS.PHASECHK.TRANS64.TRYWAIT P0, [R8+URZ], R5 ;  /* 0x00000005080075a7 */ /* 0x001064000800017f */
[----:B-1----:R-:W-:Y:S05]  /*76a0*/  @!P0 NANOSLEEP.SYNCS 0x989680 ;  /* 0x009896800000895d */ /* 0x002fea0003900000 */
[----:B------:R-:W1:Y:S02]  /*76b0*/  @!P0 SYNCS.PHASECHK.TRANS64 P0, [R8+URZ], R5 ;  /* 0x00000005080085a7 */ /* 0x000e64000800007f */
[----:B-1----:R-:W-:Y:S05]  /*76c0*/  @!P0 BRA `(.L_x_131) ;  /* 0xfffffffc00f08947 */ /* 0x002fea000383ffff */
[----:B------:R-:W-:Y:S05]  /*76d0*/  BRA `(.L_x_156) ;  /* 0xfffffff400407947 */ /* 0x000fea000383ffff */
.L_x_132:
[----:B0-----:R0:W1:Y:S02]  /*76e0*/  SYNCS.PHASECHK.TRANS64.TRYWAIT P0, [R9+URZ], R4 ;  /* 0x00000004090075a7 */ /* 0x001064000800017f */
[----:B-1----:R-:W-:Y:S05]  /*76f0*/  @!P0 NANOSLEEP.SYNCS 0x989680 ;  /* 0x009896800000895d */ /* 0x002fea0003900000 */
[----:B------:R-:W1:Y:S02]  /*7700*/  @!P0 SYNCS.PHASECHK.TRANS64 P0, [R9+URZ], R4 ;  /* 0x00000004090085a7 */ /* 0x000e64000800007f */
[----:B-1----:R-:W-:Y:S05]  /*7710*/  @!P0 BRA `(.L_x_132) ;  /* 0xfffffffc00f08947 */ /* 0x002fea000383ffff */
[----:B------:R-:W-:Y:S05]  /*7720*/  BRA `(.L_x_157) ;  /* 0xfffffff400507947 */ /* 0x000fea000383ffff */
.L_x_133:
[----:B0-----:R0:W1:Y:S02]  /*7730*/  SYNCS.PHASECHK.TRANS64.TRYWAIT P0, [R8+URZ], R5 ;  /* 0x00000005080075a7 */ /* 0x001064000800017f */
[----:B-1----:R-:W-:Y:S05]  /*7740*/  @!P0 NANOSLEEP.SYNCS 0x989680 ;  /* 0x009896800000895d */ /* 0x002fea0003900000 */
[----:B------:R-:W1:Y:S02]  /*7750*/  @!P0 SYNCS.PHASECHK.TRANS64 P0, [R8+URZ], R5 ;  /* 0x00000005080085a7 */ /* 0x000e64000800007f */
[----:B-1----:R-:W-:Y:S05]  /*7760*/  @!P0 BRA `(.L_x_133) ;  /* 0xfffffffc00f08947 */ /* 0x002fea000383ffff */
[----:B------:R-:W-:Y:S05]  /*7770*/  BRA `(.L_x_158) ;  /* 0xfffffff400607947 */ /* 0x000fea000383ffff */
.L_x_134:
[----:B0-----:R0:W1:Y:S02]  /*7780*/  SYNCS.PHASECHK.TRANS64.TRYWAIT P0, [R9+URZ], R4 ;  /* 0x00000004090075a7 */ /* 0x001064000800017f */
[----:B-1----:R-:W-:Y:S05]  /*7790*/  @!P0 NANOSLEEP.SYNCS 0x989680 ;  /* 0x009896800000895d */ /* 0x002fea0003900000 */
[----:B------:R-:W1:Y:S02]  /*77a0*/  @!P0 SYNCS.PHASECHK.TRANS64 P0, [R9+URZ], R4 ;  /* 0x00000004090085a7 */ /* 0x000e64000800007f */
[----:B-1----:R-:W-:Y:S05]  /*77b0*/  @!P0 BRA `(.L_x_134) ;  /* 0xfffffffc00f08947 */ /* 0x002fea000383ffff */
[----:B------:R-:W-:Y:S05]  /*77c0*/  BRA `(.L_x_159) ;  /* 0xfffffff400707947 */ /* 0x000fea000383ffff */
.L_x_135:
[----:B0-----:R0:W1:Y:S02]  /*77d0*/  SYNCS.PHASECHK.TRANS64.TRYWAIT P0, [R8+URZ], R5 ;  /* 0x00000005080075a7 */ /* 0x001064000800017f */
[----:B-1----:R-:W-:Y:S05]  /*77e0*/  @!P0 NANOSLEEP.SYNCS 0x989680 ;  /* 0x009896800000895d */ /* 0x002fea0003900000 */
[----:B------:R-:W1:Y:S02]  /*77f0*/  @!P0 SYNCS.PHASECHK.TRANS64 P0, [R8+URZ], R5 ;  /* 0x00000005080085a7 */ /* 0x000e64000800007f */
[----:B-1----:R-:W-:Y:S05]  /*7800*/  @!P0 BRA `(.L_x_135) ;  /* 0xfffffffc00f08947 */ /* 0x002fea000383ffff */
[----:B------:R-:W-:Y:S05]  /*7810*/  BRA `(.L_x_160) ;  /* 0xfffffff400807947 */ /* 0x000fea000383ffff */
.L_x_136:
[----:B0-----:R0:W1:Y:S02]  /*7820*/  SYNCS.PHASECHK.TRANS64.TRYWAIT P0, [R9+URZ], R4 ;  /* 0x00000004090075a7 */ /* 0x001064000800017f */
[----:B-1----:R-:W-:Y:S05]  /*7830*/  @!P0 NANOSLEEP.SYNCS 0x989680 ;  /* 0x009896800000895d */ /* 0x002fea0003900000 */
[----:B------:R-:W1:Y:S02]  /*7840*/  @!P0 SYNCS.PHASECHK.TRANS64 P0, [R9+URZ], R4 ;  /* 0x00000004090085a7 */ /* 0x000e64000800007f */
[----:B-1----:R-:W-:Y:S05]  /*7850*/  @!P0 BRA `(.L_x_136) ;  /* 0xfffffffc00f08947 */ /* 0x002fea000383ffff */
[----:B------:R-:W-:Y:S05]  /*7860*/  BRA `(.L_x_161) ;  /* 0xfffffff400907947 */ /* 0x000fea000383ffff */
.L_x_137:
[----:B0-----:R0:W1:Y:S02]  /*7870*/  SYNCS.PHASECHK.TRANS64.TRYWAIT P0, [R8+URZ], R5 ;  /* 0x00000005080075a7 */ /* 0x001064000800017f */
[----:B-1----:R-:W-:Y:S05]  /*7880*/  @!P0 NANOSLEEP.SYNCS 0x989680 ;  /* 0x009896800000895d */ /* 0x002fea0003900000 */
[----:B------:R-:W1:Y:S02]  /*7890*/  @!P0 SYNCS.PHASECHK.TRANS64 P0, [R8+URZ], R5 ;  /* 0x00000005080085a7 */ /* 0x000e64000800007f */
[----:B-1----:R-:W-:Y:S05]  /*78a0*/  @!P0 BRA `(.L_x_137) ;  /* 0xfffffffc00f08947 */ /* 0x002fea000383ffff */
[----:B------:R-:W-:Y:S05]  /*78b0*/  BRA `(.L_x_162) ;  /* 0xfffffff400a07947 */ /* 0x000fea000383ffff */
.L_x_138:
[----:B0-----:R0:W1:Y:S02]  /*78c0*/  SYNCS.PHASECHK.TRANS64.TRYWAIT P0, [R9+URZ], R4 ;  /* 0x00000004090075a7 */ /* 0x001064000800017f */
[----:B-1----:R-:W-:Y:S05]  /*78d0*/  @!P0 NANOSLEEP.SYNCS 0x989680 ;  /* 0x009896800000895d */ /* 0x002fea0003900000 */
[----:B------:R-:W1:Y:S02]  /*78e0*/  @!P0 SYNCS.PHASECHK.TRANS64 P0, [R9+URZ], R4 ;  /* 0x00000004090085a7 */ /* 0x000e64000800007f */
[----:B-1----:R-:W-:Y:S05]  /*78f0*/  @!P0 BRA `(.L_x_138) ;  /* 0xfffffffc00f08947 */ /* 0x002fea000383ffff */
[----:B------:R-:W-:Y:S05]  /*7900*/  BRA `(.L_x_163) ;  /* 0xfffffff400b07947 */ /* 0x000fea000383ffff */
.L_x_139:
[----:B0-----:R0:W1:Y:S02]  /*7910*/  SYNCS.PHASECHK.TRANS64.TRYWAIT P0, [R8+URZ], R5 ;  /* 0x00000005080075a7 */ /* 0x001064000800017f */
[----:B-1----:R-:W-:Y:S05]  /*7920*/  @!P0 NANOSLEEP.SYNCS 0x989680 ;  /* 0x009896800000895d */ /* 0x002fea0003900000 */
[----:B------:R-:W1:Y:S02]  /*7930*/  @!P0 SYNCS.PHASECHK.TRANS64 P0, [R8+URZ], R5 ;  /* 0x00000005080085a7 */ /* 0x000e64000800007f */
[----:B-1----:R-:W-:Y:S05]  /*7940*/  @!P0 BRA `(.L_x_139) ;  /* 0xfffffffc00f08947 */ /* 0x002fea000383ffff */
[----:B------:R-:W-:Y:S05]  /*7950*/  BRA `(.L_x_164) ;  /* 0xfffffff400c07947 */ /* 0x000fea000383ffff */
.L_x_140:
[----:B0-----:R0:W1:Y:S02]  /*7960*/  SYNCS.PHASECHK.TRANS64.TRYWAIT P0, [R9+URZ], R4 ;  /* 0x00000004090075a7 */ /* 0x001064000800017f */
[----:B-1----:R-:W-:Y:S05]  /*7970*/  @!P0 NANOSLEEP.SYNCS 0x989680 ;  /* 0x009896800000895d */ /* 0x002fea0003900000 */
[----:B------:R-:W1:Y:S02]  /*7980*/  @!P0 SYNCS.PHASECHK.TRANS64 P0, [R9+URZ], R4 ;  /* 0x00000004090085a7 */ /* 0x000e64000800007f */
[----:B-1----:R-:W-:Y:S05]  /*7990*/  @!P0 BRA `(.L_x_140) ;  /* 0xfffffffc00f08947 */ /* 0x002fea000383ffff */
[----:B------:R-:W-:Y:S05]  /*79a0*/  BRA `(.L_x_165) ;  /* 0xfffffff400d07947 */ /* 0x000fea000383ffff */
.L_x_141:
[----:B0-----:R0:W1:Y:S02]  /*79b0*/  SYNCS.PHASECHK.TRANS64.TRYWAIT P0, [R8+URZ], R5 ;  /* 0x00000005080075a7 */ /* 0x001064000800017f */
[----:B-1----:R-:W-:Y:S05]  /*79c0*/  @!P0 NANOSLEEP.SYNCS 0x989680 ;  /* 0x009896800000895d */ /* 0x002fea0003900000 */
[----:B------:R-:W1:Y:S02]  /*79d0*/  @!P0 SYNCS.PHASECHK.TRANS64 P0, [R8+URZ], R5 ;  /* 0x00000005080085a7 */ /* 0x000e64000800007f */
[----:B-1----:R-:W-:Y:S05]  /*79e0*/  @!P0 BRA `(.L_x_141) ;  /* 0xfffffffc00f08947 */ /* 0x002fea000383ffff */
[----:B------:R-:W-:Y:S05]  /*79f0*/  BRA `(.L_x_166) ;  /* 0xfffffff400e07947 */ /* 0x000fea000383ffff */
.L_x_142:
[----:B0-----:R0:W1:Y:S02]  /*7a00*/  SYNCS.PHASECHK.TRANS64.TRYWAIT P0, [R9+URZ], R4 ;  /* 0x00000004090075a7 */ /* 0x001064000800017f */
[----:B-1----:R-:W-:Y:S05]  /*7a10*/  @!P0 NANOSLEEP.SYNCS 0x989680 ;  /* 0x009896800000895d */ /* 0x002fea0003900000 */
[----:B------:R-:W1:Y:S02]  /*7a20*/  @!P0 SYNCS.PHASECHK.TRANS64 P0, [R9+URZ], R4 ;  /* 0x00000004090085a7 */ /* 0x000e64000800007f */
[----:B-1----:R-:W-:Y:S05]  /*7a30*/  @!P0 BRA `(.L_x_142) ;  /* 0xfffffffc00f08947 */ /* 0x002fea000383ffff */
[----:B------:R-:W-:Y:S05]  /*7a40*/  BRA `(.L_x_167) ;  /* 0xfffffff400f07947 */ /* 0x000fea000383ffff */
.L_x_143:
[----:B0-----:R0:W1:Y:S02]  /*7a50*/  SYNCS.PHASECHK.TRANS64.TRYWAIT P0, [R8+URZ], R5 ;  /* 0x00000005080075a7 */ /* 0x001064000800017f */
[----:B-1----:R-:W-:Y:S05]  /*7a60*/  @!P0 NANOSLEEP.SYNCS 0x989680 ;  /* 0x009896800000895d */ /* 0x002fea0003900000 */
[----:B------:R-:W1:Y:S02]  /*7a70*/  @!P0 SYNCS.PHASECHK.TRANS64 P0, [R8+URZ], R5 ;  /* 0x00000005080085a7 */ /* 0x000e64000800007f */
[----:B-1----:R-:W-:Y:S05]  /*7a80*/  @!P0 BRA `(.L_x_143) ;  /* 0xfffffffc00f08947 */ /* 0x002fea000383ffff */
[----:B------:R-:W-:Y:S05]  /*7a90*/  BRA `(.L_x_168) ;  /* 0xfffffff800007947 */ /* 0x000fea000383ffff */
.L_x_144:
[----:B-1----:R1:W2:Y:S02]  /*7aa0*/  SYNCS.PHASECHK.TRANS64.TRYWAIT P0, [R11+URZ], R6 ;  /* 0x000000060b0075a7 */ /* 0x0022a4000800017f */
[----:B--2---:R-:W-:Y:S05]  /*7ab0*/  @!P0 NANOSLEEP.SYNCS 0x989680 ;  /* 0x009896800000895d */ /* 0x004fea0003900000 */
[----:B------:R-:W2:Y:S02]  /*7ac0*/  @!P0 SYNCS.PHASECHK.TRANS64 P0, [R11+URZ], R6 ;  /* 0x000000060b0085a7 */ /* 0x000ea4000800007f */
[----:B--2---:R-:W-:Y:S05]  /*7ad0*/  @!P0 BRA `(.L_x_144) ;  /* 0xfffffffc00f08947 */ /* 0x004fea000383ffff */
[----:B------:R-:W-:Y:S05]  /*7ae0*/  BRA `(.L_x_169) ;  /* 0xfffffff800087947 */ /* 0x000fea000383ffff */
.L_x_170:
[----:B------:R-:W-:-:S00]  /*7af0*/  BRA `(.L_x_170) ;  /* 0xfffffffc00fc7947 */ /* 0x000fc0000383ffff */
[----:B------:R-:W-:-:S00]  /*7b00*/  NOP ;  /* 0x0000000000007918 */ /* 0x000fc00000000000 */
[----:B------:R-:W-:-:S00]  /*7b10*/  NOP ;  /* 0x0000000000007918 */ /* 0x000fc00000000000 */
[----:B------:R-:W-:-:S00]  /*7b20*/  NOP ;  /* 0x0000000000007918 */ /* 0x000fc00000000000 */
[----:B------:R-:W-:-:S00]  /*7b30*/  NOP ;  /* 0x0000000000007918 */ /* 0x000fc00000000000 */
[----:B------:R-:W-:-:S00]  /*7b40*/  NOP ;  /* 0x0000000000007918 */ /* 0x000fc00000000000 */
[----:B------:R-:W-:-:S00]  /*7b50*/  NOP ;  /* 0x0000000000007918 */ /* 0x000fc00000000000 */
[----:B------:R-:W-:-:S00]  /*7b60*/  NOP ;  /* 0x0000000000007918 */ /* 0x000fc00000000000 */
[----:B------:R-:W-:-:S00]  /*7b70*/  NOP ;  /* 0x0000000000007918 */ /* 0x000fc00000000000 */
.L_x_171:


//--------------------- .nv.shared._ZN7cutlass13device_kernelINS_4gemm6kernel13GemmUniversalIN4cute5tupleIJiiiiEEENS1_10collective13CollectiveMmaINS1_37MainloopSm90TmaGmmaWarpSpecializedFP8ILi18ENS5_IJNS4_1CILi1EEENSA_ILi2EEESB_EEENS1_35KernelTmaWarpSpecializedCooperativeEEENS5_IJNSA_ILi128EEENSA_ILi64EEESH_EEENS_12float_e4m3_tENS5_IJlSB_lEEESJ_SK_NS4_8TiledMMAINS4_8MMA_AtomIJNS4_4SM904GMMA30MMA_64x64x32_F32E4M3E4M3_SS_TNILNSO_7ScaleInE1ELSQ_1EEEEEENS4_6LayoutINS5_IJSC_SB_SB_EEENS5_IJSB_NSA_ILi0EEESV_EEEEENS5_IJNS4_10UnderscoreESY_SY_EEEEENS4_23SM90_TMA_LOAD_MULTICASTENS4_14ComposedLayoutINS4_7SwizzleILi2ELi4ELi3EEENS4_18smem_ptr_flag_bitsILi8EEENST_INS5_IJNSA_ILi8EEESH_EEENS5_IJSH_SB_EEEEEEEvNS4_8identityENS4_13SM90_TMA_LOADES1B_vS1C_EENS_8epilogue10collective6detail29Sm90TmaWarpSpecializedAdapterINS1G_15DefaultEpilogueISJ_SK_SK_NS1F_6thread17LinearCombinationISJ_Li1EffLNS1K_9ScaleType4KindE0ELNS_15FloatRoundStyleE2ESJ_EENS1_15EpilogueDefaultEEEEEvvEEEEvNT_6ParamsE --------------------------
	.section	.nv.shared._ZN7cutlass13device_kernelINS_4gemm6kernel13GemmUniversalIN4cute5tupleIJiiiiEEENS1_10collective13CollectiveMmaINS1_37MainloopSm90TmaGmmaWarpSpecializedFP8ILi18ENS5_IJNS4_1CILi1EEENSA_ILi2EEESB_EEENS1_35KernelTmaWarpSpecializedCooperativeEEENS5_IJNSA_ILi128EEENSA_ILi64EEESH_EEENS_12float_e4m3_tENS5_IJlSB_lEEESJ_SK_NS4_8TiledMMAINS4_8MMA_AtomIJNS4_4SM904GMMA30MMA_64x64x32_F32E4M3E4M3_SS_TNILNSO_7ScaleInE1ELSQ_1EEEEEENS4_6LayoutINS5_IJSC_SB_SB_EEENS5_IJSB_NSA_ILi0EEESV_EEEEENS5_IJNS4_10UnderscoreESY_SY_EEEEENS4_23SM90_TMA_LOAD_MULTICASTENS4_14ComposedLayoutINS4_7SwizzleILi2ELi4ELi3EEENS4_18smem_ptr_flag_bitsILi8EEENST_INS5_IJNSA_ILi8EEESH_EEENS5_IJSH_SB_EEEEEEEvNS4_8identityENS4_13SM90_TMA_LOADES1B_vS1C_EENS_8epilogue10collective6detail29Sm90TmaWarpSpecializedAdapterINS1G_15DefaultEpilogueISJ_SK_SK_NS1F_6thread17LinearCombinationISJ_Li1EffLNS1K_9ScaleType4KindE0ELNS_15FloatRoundStyleE2ESJ_EENS1_15EpilogueDefaultEEEEEvvEEEEvNT_6ParamsE,"aw",@nobits
	.sectionflags	@""
	.align	16
	.zero		1024


//--------------------- .nv.shared.reserved.0     --------------------------
	.section	.nv.shared.reserved.0,"aw",@nobits
	.weak		__nv_reservedSMEM_offset_0_alias
	.size		__nv_reservedSMEM_offset_0_alias, 0, 0
	.other		__nv_reservedSMEM_offset_0_alias,@"STO_CUDA_RESERVED_SHARED STV_DEFAULT"
__nv_reservedSMEM_offset_0_alias:
	.zero		0


//--------------------- .nv.global                --------------------------
	.section	.nv.global,"aw",@nobits
.nv.global:
	.type		_ZN39_INTERNAL_ae532b3d_4_k_cu_d2114cba_41994cute1_E,@object
	.size		_ZN39_INTERNAL_ae532b3d_4_k_cu_d2114cba_41994cute1_E,(_ZN39_INTERNAL_ae532b3d_4_k_cu_d2114cba_41994cuda3std3__45__cpo6cbeginE - _ZN39_INTERNAL_ae532b3d_4_k_cu_d2114cba_41994cute1_E)
_ZN39_INTERNAL_ae532b3d_4_k_cu_d2114cba_41994cute1_E:
	.zero		1
	.type		_ZN39_INTERNAL_ae532b3d_4_k_cu_d2114cba_41994cuda3std3__45__cpo6cbeginE,@object
	.size		_ZN39_INTERNAL_ae532b3d_4_k_cu_d2114cba_41994cuda3std3__45__cpo6cbeginE,(_ZN39_INTERNAL_ae532b3d_4_k_cu_d2114cba_41994cuda3std3__48in_placeE - _ZN39_INTERNAL_ae532b3d_4_k_cu_d2114cba_41994cuda3std3__45__cpo6cbeginE)
_ZN39_INTERNAL_ae532b3d_4_k_cu_d2114cba_41994cuda3std3__45__cpo6cbeginE:
	.zero		1
	.type		_ZN39_INTERNAL_ae532b3d_4_k_cu_d2114cba_41994cuda3std3__48in_placeE,@object
	.size		_ZN39_INTERNAL_ae532b3d_4_k_cu_d2114cba_41994cuda3std3__48in_placeE,(_ZN39_INTERNAL_ae532b3d_4_k_cu_d2114cba_41994cuda3std6ranges3__45__cpo9iter_moveE - _ZN39_INTERNAL_ae532b3d_4_k_cu_d2114cba_41994cuda3std3__48in_placeE)
_ZN39_INTERNAL_ae532b3d_4_k_cu_d2114cba_41994cuda3std3__48in_placeE:
	.zero		1
	.type		_ZN39_INTERNAL_ae532b3d_4_k_cu_d2114cba_41994cuda3std6ranges3__45__cpo9iter_moveE,@object
	.size		_ZN39_INTERNAL_ae532b3d_4_k_cu_d2114cba_41994cuda3std6ranges3__45__cpo9iter_moveE,(_ZN39_INTERNAL_ae532b3d_4_k_cu_d2114cba_41994cuda3std3__45__cpo5beginE - _ZN39_INTERNAL_ae532b3d_4_k_cu_d2114cba_41994cuda3std6ranges3__45__cpo9iter_moveE)
_ZN39_INTERNAL_ae532b3d_4_k_cu_d2114cba_41994cuda3std6ranges3__45__cpo9iter_moveE:
	.zero		1
	.type		_ZN39_INTERNAL_ae532b3d_4_k_cu_d2114cba_41994cuda3std3__45__cpo5beginE,@object
	.size		_ZN39_INTERNAL_ae532b3d_4_k_cu_d2114cba_41994cuda3std3__45__cpo5beginE,(_ZN39_INTERNAL_ae532b3d_4_k_cu_d2114cba_41994cuda3std3__441_GLOBAL__N__ae532b3d_4_k_cu_d2114cba_41996ignoreE - _ZN39_INTERNAL_ae532b3d_4_k_cu_d2114cba_41994cuda3std3__45__cpo5beginE)
_ZN39_INTERNAL_ae532b3d_4_k_cu_d2114cba_41994cuda3std3__45__cpo5beginE:
	.zero		1
	.type		_ZN39_INTERNAL_ae532b3d_4_k_cu_d2114cba_41994cuda3std3__441_GLOBAL__N__ae532b3d_4_k_cu_d2114cba_41996ignoreE,@object
	.size		_ZN39_INTERNAL_ae532b3d_4_k_cu_d2114cba_41994cuda3std3__441_GLOBAL__N__ae532b3d_4_k_cu_d2114cba_41996ignoreE,(_ZN39_INTERNAL_ae532b3d_4_k_cu_d2114cba_41994cute7productE - _ZN39_INTERNAL_ae532b3d_4_k_cu_d2114cba_41994cuda3std3__441_GLOBAL__N__ae532b3d_4_k_cu_d2114cba_41996ignoreE)
_ZN39_INTERNAL_ae532b3d_4_k_cu_d2114cba_41994cuda3std3__441_GLOBAL__N__ae532b3d_4_k_cu_d2114cba_41996ignoreE:
	.zero		1
	.type		_ZN39_INTERNAL_ae532b3d_4_k_cu_d2114cba_41994cute7productE,@object
	.size		_ZN39_INTERNAL_ae532b3d_4_k_cu_d2114cba_41994cute7productE,(_ZN39_INTERNAL_ae532b3d_4_k_cu_d2114cba_41994cuda3std3__45__cpo3endE - _ZN39_INTERNAL_ae532b3d_4_k_cu_d2114cba_41994cute7productE)
_ZN39_INTERNAL_ae532b3d_4_k_cu_d2114cba_41994cute7productE:
	.zero		1
	.type		_ZN39_INTERNAL_ae532b3d_4_k_cu_d2114cba_41994cuda3std3__45__cpo3endE,@object
	.size		_ZN39_INTERNAL_ae532b3d_4_k_cu_d2114cba_41994cuda3std3__45__cpo3endE,(_ZN39_INTERNAL_ae532b3d_4_k_cu_d2114cba_41994cuda3std3__419piecewise_constructE - _ZN39_INTERNAL_ae532b3d_4_k_cu_d2114cba_41994cuda3std3__45__cpo3endE)
_ZN39_INTERNAL_ae532b3d_4_k_cu_d2114cba_41994cuda3std3__45__cpo3endE:
	.zero		1
	.type		_ZN39_INTERNAL_ae532b3d_4_k_cu_d2114cba_41994cuda3std3__419piecewise_constructE,@object
	.size		_ZN39_INTERNAL_ae532b3d_4_k_cu_d2114cba_41994cuda3std3__419piecewise_constructE,(_ZN39_INTERNAL_ae532b3d_4_k_cu_d2114cba_41994cuda3std3__45__cpo4cendE - _ZN39_INTERNAL_ae532b3d_4_k_cu_d2114cba_41994cuda3std3__419piecewise_constructE)
_ZN39_INTERNAL_ae532b3d_4_k_cu_d2114cba_41994cuda3std3__419piecewise_constructE:
	.zero		1
	.type		_ZN39_INTERNAL_ae532b3d_4_k_cu_d2114cba_41994cuda3std3__45__cpo4cendE,@object
	.size		_ZN39_INTERNAL_ae532b3d_4_k_cu_d2114cba_41994cuda3std3__45__cpo4cendE,(_ZN39_INTERNAL_ae532b3d_4_k_cu_d2114cba_41994cuda3std6ranges3__45__cpo4swapE - _ZN39_INTERNAL_ae532b3d_4_k_cu_d2114cba_41994cuda3std3__45__cpo4cendE)
_ZN39_INTERNAL_ae532b3d_4_k_cu_d2114cba_41994cuda3std3__45__cpo4cendE:
	.zero		1
	.type		_ZN39_INTERNAL_ae532b3d_4_k_cu_d2114cba_41994cuda3std6ranges3__45__cpo4swapE,@object
	.size		_ZN39_INTERNAL_ae532b3d_4_k_cu_d2114cba_41994cuda3std6ranges3__45__cpo4swapE,(.L_7 - _ZN39_INTERNAL_ae532b3d_4_k_cu_d2114cba_41994cuda3std6ranges3__45__cpo4swapE)
_ZN39_INTERNAL_ae532b3d_4_k_cu_d2114cba_41994cuda3std6ranges3__45__cpo4swapE:
	.zero		1
.L_7:


//--------------------- .nv.constant0._ZN7cutlass13device_kernelINS_4gemm6kernel13GemmUniversalIN4cute5tupleIJiiiiEEENS1_10collective13CollectiveMmaINS1_37MainloopSm90TmaGmmaWarpSpecializedFP8ILi18ENS5_IJNS4_1CILi1EEENSA_ILi2EEESB_EEENS1_35KernelTmaWarpSpecializedCooperativeEEENS5_IJNSA_ILi128EEENSA_ILi64EEESH_EEENS_12float_e4m3_tENS5_IJlSB_lEEESJ_SK_NS4_8TiledMMAINS4_8MMA_AtomIJNS4_4SM904GMMA30MMA_64x64x32_F32E4M3E4M3_SS_TNILNSO_7ScaleInE1ELSQ_1EEEEEENS4_6LayoutINS5_IJSC_SB_SB_EEENS5_IJSB_NSA_ILi0EEESV_EEEEENS5_IJNS4_10UnderscoreESY_SY_EEEEENS4_23SM90_TMA_LOAD_MULTICASTENS4_14ComposedLayoutINS4_7SwizzleILi2ELi4ELi3EEENS4_18smem_ptr_flag_bitsILi8EEENST_INS5_IJNSA_ILi8EEESH_EEENS5_IJSH_SB_EEEEEEEvNS4_8identityENS4_13SM90_TMA_LOADES1B_vS1C_EENS_8epilogue10collective6detail29Sm90TmaWarpSpecializedAdapterINS1G_15DefaultEpilogueISJ_SK_SK_NS1F_6thread17LinearCombinationISJ_Li1EffLNS1K_9ScaleType4KindE0ELNS_15FloatRoundStyleE2ESJ_EENS1_15EpilogueDefaultEEEEEvvEEEEvNT_6ParamsE --------------------------
	.section	.nv.constant0._ZN7cutlass13device_kernelINS_4gemm6kernel13GemmUniversalIN4cute5tupleIJiiiiEEENS1_10collective13CollectiveMmaINS1_37MainloopSm90TmaGmmaWarpSpecializedFP8ILi18ENS5_IJNS4_1CILi1EEENSA_ILi2EEESB_EEENS1_35KernelTmaWarpSpecializedCooperativeEEENS5_IJNSA_ILi128EEENSA_ILi64EEESH_EEENS_12float_e4m3_tENS5_IJlSB_lEEESJ_SK_NS4_8TiledMMAINS4_8MMA_AtomIJNS4_4SM904GMMA30MMA_64x64x32_F32E4M3E4M3_SS_TNILNSO_7ScaleInE1ELSQ_1EEEEEENS4_6LayoutINS5_IJSC_SB_SB_EEENS5_IJSB_NSA_ILi0EEESV_EEEEENS5_IJNS4_10UnderscoreESY_SY_EEEEENS4_23SM90_TMA_LOAD_MULTICASTENS4_14ComposedLayoutINS4_7SwizzleILi2ELi4ELi3EEENS4_18smem_ptr_flag_bitsILi8EEENST_INS5_IJNSA_ILi8EEESH_EEENS5_IJSH_SB_EEEEEEEvNS4_8identityENS4_13SM90_TMA_LOADES1B_vS1C_EENS_8epilogue10collective6detail29Sm90TmaWarpSpecializedAdapterINS1G_15DefaultEpilogueISJ_SK_SK_NS1F_6thread17LinearCombinationISJ_Li1EffLNS1K_9ScaleType4KindE0ELNS_15FloatRoundStyleE2ESJ_EENS1_15EpilogueDefaultEEEEEvvEEEEvNT_6ParamsE,"a",@progbits
	.sectionflags	@""
	.align	4
.nv.constant0._ZN7cutlass13device_kernelINS_4gemm6kernel13GemmUniversalIN4cute5tupleIJiiiiEEENS1_10collective13CollectiveMmaINS1_37MainloopSm90TmaGmmaWarpSpecializedFP8ILi18ENS5_IJNS4_1CILi1EEENSA_ILi2EEESB_EEENS1_35KernelTmaWarpSpecializedCooperativeEEENS5_IJNSA_ILi128EEENSA_ILi64EEESH_EEENS_12float_e4m3_tENS5_IJlSB_lEEESJ_SK_NS4_8TiledMMAINS4_8MMA_AtomIJNS4_4SM904GMMA30MMA_64x64x32_F32E4M3E4M3_SS_TNILNSO_7ScaleInE1ELSQ_1EEEEEENS4_6LayoutINS5_IJSC_SB_SB_EEENS5_IJSB_NSA_ILi0EEESV_EEEEENS5_IJNS4_10UnderscoreESY_SY_EEEEENS4_23SM90_TMA_LOAD_MULTICASTENS4_14ComposedLayoutINS4_7SwizzleILi2ELi4ELi3EEENS4_18smem_ptr_flag_bitsILi8EEENST_INS5_IJNSA_ILi8EEESH_EEENS5_IJSH_SB_EEEEEEEvNS4_8identityENS4_13SM90_TMA_LOADES1B_vS1C_EENS_8epilogue10collective6detail29Sm90TmaWarpSpecializedAdapterINS1G_15DefaultEpilogueISJ_SK_SK_NS1F_6thread17LinearCombinationISJ_Li1EffLNS1K_9ScaleType4KindE0ELNS_15FloatRoundStyleE2ESJ_EENS1_15EpilogueDefaultEEEEEvvEEEEvNT_6ParamsE:
	.zero		1664


//--------------------- SYMBOLS --------------------------

	.type		.nv.reservedSmem.offset0,@object
	.size		.nv.reservedSmem.offset0,0x4
